//
// Generated by NVIDIA NVVM Compiler
//
// Compiler Build ID: CL-36424714
// Cuda compilation tools, release 13.0, V13.0.88
// Based on NVVM 20.0.0
//

.version 9.0
.target sm_100
.address_size 64

	// .globl	_Z9matmulvecPfS_iiS_

.visible .entry _Z9matmulvecPfS_iiS_(
	.param .u64 .ptr .align 1 _Z9matmulvecPfS_iiS__param_0,
	.param .u64 .ptr .align 1 _Z9matmulvecPfS_iiS__param_1,
	.param .u32 _Z9matmulvecPfS_iiS__param_2,
	.param .u32 _Z9matmulvecPfS_iiS__param_3,
	.param .u64 .ptr .align 1 _Z9matmulvecPfS_iiS__param_4
)
{
	.reg .pred 	%p<11>;
	.reg .b32 	%r<38>;
	.reg .b32 	%f<112>;
	.reg .b64 	%rd<31>;

	ld.param.u64 	%rd11, [_Z9matmulvecPfS_iiS__param_0];
	ld.param.u64 	%rd12, [_Z9matmulvecPfS_iiS__param_1];
	ld.param.u32 	%r24, [_Z9matmulvecPfS_iiS__param_2];
	ld.param.u32 	%r23, [_Z9matmulvecPfS_iiS__param_3];
	ld.param.u64 	%rd10, [_Z9matmulvecPfS_iiS__param_4];
	cvta.to.global.u64 	%rd1, %rd12;
	cvta.to.global.u64 	%rd2, %rd11;
	mov.u32 	%r25, %ctaid.x;
	mov.u32 	%r26, %ntid.x;
	mov.u32 	%r27, %tid.x;
	mad.lo.s32 	%r1, %r25, %r26, %r27;
	setp.ge.s32 	%p1, %r1, %r24;
	@%p1 bra 	$L__BB0_15;
	setp.lt.s32 	%p2, %r23, 1;
	mov.f32 	%f111, 0f00000000;
	@%p2 bra 	$L__BB0_14;
	mul.lo.s32 	%r2, %r23, %r1;
	and.b32  	%r3, %r23, 15;
	setp.lt.u32 	%p3, %r23, 16;
	mov.f32 	%f111, 0f00000000;
	mov.b32 	%r34, 0;
	@%p3 bra 	$L__BB0_5;
	and.b32  	%r34, %r23, 2147483632;
	neg.s32 	%r32, %r34;
	add.s64 	%rd3, %rd2, 32;
	add.s64 	%rd29, %rd1, 32;
	mov.f32 	%f111, 0f00000000;
	mov.u32 	%r31, %r2;
$L__BB0_4:
	.pragma "nounroll";
	mul.wide.s32 	%rd13, %r31, 4;
	add.s64 	%rd14, %rd3, %rd13;
	ld.global.f32 	%f18, [%rd14+-32];
	ld.global.f32 	%f19, [%rd29+-32];
	fma.rn.f32 	%f20, %f18, %f19, %f111;
	ld.global.f32 	%f21, [%rd14+-28];
	ld.global.f32 	%f22, [%rd29+-28];
	fma.rn.f32 	%f23, %f21, %f22, %f20;
	ld.global.f32 	%f24, [%rd14+-24];
	ld.global.f32 	%f25, [%rd29+-24];
	fma.rn.f32 	%f26, %f24, %f25, %f23;
	ld.global.f32 	%f27, [%rd14+-20];
	ld.global.f32 	%f28, [%rd29+-20];
	fma.rn.f32 	%f29, %f27, %f28, %f26;
	ld.global.f32 	%f30, [%rd14+-16];
	ld.global.f32 	%f31, [%rd29+-16];
	fma.rn.f32 	%f32, %f30, %f31, %f29;
	ld.global.f32 	%f33, [%rd14+-12];
	ld.global.f32 	%f34, [%rd29+-12];
	fma.rn.f32 	%f35, %f33, %f34, %f32;
	ld.global.f32 	%f36, [%rd14+-8];
	ld.global.f32 	%f37, [%rd29+-8];
	fma.rn.f32 	%f38, %f36, %f37, %f35;
	ld.global.f32 	%f39, [%rd14+-4];
	ld.global.f32 	%f40, [%rd29+-4];
	fma.rn.f32 	%f41, %f39, %f40, %f38;
	ld.global.f32 	%f42, [%rd14];
	ld.global.f32 	%f43, [%rd29];
	fma.rn.f32 	%f44, %f42, %f43, %f41;
	ld.global.f32 	%f45, [%rd14+4];
	ld.global.f32 	%f46, [%rd29+4];
	fma.rn.f32 	%f47, %f45, %f46, %f44;
	ld.global.f32 	%f48, [%rd14+8];
	ld.global.f32 	%f49, [%rd29+8];
	fma.rn.f32 	%f50, %f48, %f49, %f47;
	ld.global.f32 	%f51, [%rd14+12];
	ld.global.f32 	%f52, [%rd29+12];
	fma.rn.f32 	%f53, %f51, %f52, %f50;
	ld.global.f32 	%f54, [%rd14+16];
	ld.global.f32 	%f55, [%rd29+16];
	fma.rn.f32 	%f56, %f54, %f55, %f53;
	ld.global.f32 	%f57, [%rd14+20];
	ld.global.f32 	%f58, [%rd29+20];
	fma.rn.f32 	%f59, %f57, %f58, %f56;
	ld.global.f32 	%f60, [%rd14+24];
	ld.global.f32 	%f61, [%rd29+24];
	fma.rn.f32 	%f62, %f60, %f61, %f59;
	ld.global.f32 	%f63, [%rd14+28];
	ld.global.f32 	%f64, [%rd29+28];
	fma.rn.f32 	%f111, %f63, %f64, %f62;
	add.s32 	%r32, %r32, 16;
	add.s32 	%r31, %r31, 16;
	add.s64 	%rd29, %rd29, 64;
	setp.ne.s32 	%p4, %r32, 0;
	@%p4 bra 	$L__BB0_4;
$L__BB0_5:
	setp.eq.s32 	%p5, %r3, 0;
	@%p5 bra 	$L__BB0_14;
	and.b32  	%r11, %r23, 7;
	setp.lt.u32 	%p6, %r3, 8;
	@%p6 bra 	$L__BB0_8;
	add.s32 	%r29, %r34, %r2;
	mul.wide.s32 	%rd15, %r29, 4;
	add.s64 	%rd16, %rd2, %rd15;
	ld.global.f32 	%f66, [%rd16];
	mul.wide.u32 	%rd17, %r34, 4;
	add.s64 	%rd18, %rd1, %rd17;
	ld.global.f32 	%f67, [%rd18];
	fma.rn.f32 	%f68, %f66, %f67, %f111;
	ld.global.f32 	%f69, [%rd16+4];
	ld.global.f32 	%f70, [%rd18+4];
	fma.rn.f32 	%f71, %f69, %f70, %f68;
	ld.global.f32 	%f72, [%rd16+8];
	ld.global.f32 	%f73, [%rd18+8];
	fma.rn.f32 	%f74, %f72, %f73, %f71;
	ld.global.f32 	%f75, [%rd16+12];
	ld.global.f32 	%f76, [%rd18+12];
	fma.rn.f32 	%f77, %f75, %f76, %f74;
	ld.global.f32 	%f78, [%rd16+16];
	ld.global.f32 	%f79, [%rd18+16];
	fma.rn.f32 	%f80, %f78, %f79, %f77;
	ld.global.f32 	%f81, [%rd16+20];
	ld.global.f32 	%f82, [%rd18+20];
	fma.rn.f32 	%f83, %f81, %f82, %f80;
	ld.global.f32 	%f84, [%rd16+24];
	ld.global.f32 	%f85, [%rd18+24];
	fma.rn.f32 	%f86, %f84, %f85, %f83;
	ld.global.f32 	%f87, [%rd16+28];
	ld.global.f32 	%f88, [%rd18+28];
	fma.rn.f32 	%f111, %f87, %f88, %f86;
	add.s32 	%r34, %r34, 8;
$L__BB0_8:
	setp.eq.s32 	%p7, %r11, 0;
	@%p7 bra 	$L__BB0_14;
	and.b32  	%r14, %r23, 3;
	setp.lt.u32 	%p8, %r11, 4;
	@%p8 bra 	$L__BB0_11;
	add.s32 	%r30, %r34, %r2;
	mul.wide.s32 	%rd19, %r30, 4;
	add.s64 	%rd20, %rd2, %rd19;
	ld.global.f32 	%f90, [%rd20];
	mul.wide.u32 	%rd21, %r34, 4;
	add.s64 	%rd22, %rd1, %rd21;
	ld.global.f32 	%f91, [%rd22];
	fma.rn.f32 	%f92, %f90, %f91, %f111;
	ld.global.f32 	%f93, [%rd20+4];
	ld.global.f32 	%f94, [%rd22+4];
	fma.rn.f32 	%f95, %f93, %f94, %f92;
	ld.global.f32 	%f96, [%rd20+8];
	ld.global.f32 	%f97, [%rd22+8];
	fma.rn.f32 	%f98, %f96, %f97, %f95;
	ld.global.f32 	%f99, [%rd20+12];
	ld.global.f32 	%f100, [%rd22+12];
	fma.rn.f32 	%f111, %f99, %f100, %f98;
	add.s32 	%r34, %r34, 4;
$L__BB0_11:
	setp.eq.s32 	%p9, %r14, 0;
	@%p9 bra 	$L__BB0_14;
	mul.wide.u32 	%rd23, %r34, 4;
	add.s64 	%rd30, %rd1, %rd23;
	add.s32 	%r37, %r34, %r2;
	neg.s32 	%r36, %r14;
$L__BB0_13:
	.pragma "nounroll";
	mul.wide.s32 	%rd24, %r37, 4;
	add.s64 	%rd25, %rd2, %rd24;
	ld.global.f32 	%f101, [%rd25];
	ld.global.f32 	%f102, [%rd30];
	fma.rn.f32 	%f111, %f101, %f102, %f111;
	add.s64 	%rd30, %rd30, 4;
	add.s32 	%r37, %r37, 1;
	add.s32 	%r36, %r36, 1;
	setp.ne.s32 	%p10, %r36, 0;
	@%p10 bra 	$L__BB0_13;
$L__BB0_14:
	cvta.to.global.u64 	%rd26, %rd10;
	mul.wide.s32 	%rd27, %r1, 4;
	add.s64 	%rd28, %rd26, %rd27;
	st.global.f32 	[%rd28], %f111;
$L__BB0_15:
	ret;

}
	// .globl	_Z9matmulmat8c_matrixS_S_
.visible .entry _Z9matmulmat8c_matrixS_S_(
	.param .align 8 .b8 _Z9matmulmat8c_matrixS_S__param_0[40],
	.param .align 8 .b8 _Z9matmulmat8c_matrixS_S__param_1[40],
	.param .align 8 .b8 _Z9matmulmat8c_matrixS_S__param_2[40]
)
{
	.reg .pred 	%p<10>;
	.reg .b32 	%r<9>;
	.reg .b32 	%f<112>;
	.reg .b64 	%rd<148>;

	ld.param.u64 	%rd42, [_Z9matmulmat8c_matrixS_S__param_2+32];
	ld.param.u64 	%rd38, [_Z9matmulmat8c_matrixS_S__param_2];
	ld.param.u64 	%rd37, [_Z9matmulmat8c_matrixS_S__param_1+32];
	ld.param.u64 	%rd33, [_Z9matmulmat8c_matrixS_S__param_1];
	ld.param.u64 	%rd32, [_Z9matmulmat8c_matrixS_S__param_0+32];
	ld.param.u64 	%rd28, [_Z9matmulmat8c_matrixS_S__param_0];
	ld.param.u64 	%rd30, [_Z9matmulmat8c_matrixS_S__param_0+16];
	mov.u32 	%r3, %ctaid.x;
	mov.u32 	%r4, %ntid.x;
	mov.u32 	%r5, %tid.x;
	mad.lo.s32 	%r1, %r3, %r4, %r5;
	mov.u32 	%r6, %ctaid.y;
	mov.u32 	%r7, %ntid.y;
	mov.u32 	%r8, %tid.y;
	mad.lo.s32 	%r2, %r6, %r7, %r8;
	setp.eq.s64 	%p1, %rd30, 0;
	mov.f32 	%f111, 0f00000000;
	@%p1 bra 	$L__BB1_12;
	cvta.to.global.u64 	%rd44, %rd37;
	cvta.to.global.u64 	%rd3, %rd32;
	cvt.s64.s32 	%rd45, %r1;
	mul.lo.s64 	%rd4, %rd28, %rd45;
	mul.wide.u32 	%rd46, %r2, 4;
	add.s64 	%rd5, %rd44, %rd46;
	and.b64  	%rd6, %rd30, 15;
	setp.lt.u64 	%p2, %rd30, 16;
	mov.f32 	%f111, 0f00000000;
	mov.b64 	%rd144, 0;
	@%p2 bra 	$L__BB1_4;
	and.b64  	%rd144, %rd30, -16;
	shl.b64 	%rd8, %rd33, 4;
	add.s64 	%rd47, %rd4, %rd3;
	add.s64 	%rd140, %rd47, 32;
	mov.f32 	%f111, 0f00000000;
	mov.u64 	%rd141, %rd5;
	mov.u64 	%rd142, %rd144;
$L__BB1_3:
	.pragma "nounroll";
	ld.global.f32 	%f18, [%rd140+-32];
	ld.global.f32 	%f19, [%rd141];
	fma.rn.f32 	%f20, %f18, %f19, %f111;
	ld.global.f32 	%f21, [%rd140+-28];
	add.s64 	%rd48, %rd141, %rd33;
	ld.global.f32 	%f22, [%rd48];
	fma.rn.f32 	%f23, %f21, %f22, %f20;
	ld.global.f32 	%f24, [%rd140+-24];
	add.s64 	%rd49, %rd48, %rd33;
	ld.global.f32 	%f25, [%rd49];
	fma.rn.f32 	%f26, %f24, %f25, %f23;
	ld.global.f32 	%f27, [%rd140+-20];
	add.s64 	%rd50, %rd49, %rd33;
	ld.global.f32 	%f28, [%rd50];
	fma.rn.f32 	%f29, %f27, %f28, %f26;
	ld.global.f32 	%f30, [%rd140+-16];
	add.s64 	%rd51, %rd50, %rd33;
	ld.global.f32 	%f31, [%rd51];
	fma.rn.f32 	%f32, %f30, %f31, %f29;
	ld.global.f32 	%f33, [%rd140+-12];
	add.s64 	%rd52, %rd51, %rd33;
	ld.global.f32 	%f34, [%rd52];
	fma.rn.f32 	%f35, %f33, %f34, %f32;
	ld.global.f32 	%f36, [%rd140+-8];
	add.s64 	%rd53, %rd52, %rd33;
	ld.global.f32 	%f37, [%rd53];
	fma.rn.f32 	%f38, %f36, %f37, %f35;
	ld.global.f32 	%f39, [%rd140+-4];
	add.s64 	%rd54, %rd53, %rd33;
	ld.global.f32 	%f40, [%rd54];
	fma.rn.f32 	%f41, %f39, %f40, %f38;
	ld.global.f32 	%f42, [%rd140];
	add.s64 	%rd55, %rd54, %rd33;
	ld.global.f32 	%f43, [%rd55];
	fma.rn.f32 	%f44, %f42, %f43, %f41;
	ld.global.f32 	%f45, [%rd140+4];
	add.s64 	%rd56, %rd55, %rd33;
	ld.global.f32 	%f46, [%rd56];
	fma.rn.f32 	%f47, %f45, %f46, %f44;
	ld.global.f32 	%f48, [%rd140+8];
	add.s64 	%rd57, %rd56, %rd33;
	ld.global.f32 	%f49, [%rd57];
	fma.rn.f32 	%f50, %f48, %f49, %f47;
	ld.global.f32 	%f51, [%rd140+12];
	add.s64 	%rd58, %rd57, %rd33;
	ld.global.f32 	%f52, [%rd58];
	fma.rn.f32 	%f53, %f51, %f52, %f50;
	ld.global.f32 	%f54, [%rd140+16];
	add.s64 	%rd59, %rd58, %rd33;
	ld.global.f32 	%f55, [%rd59];
	fma.rn.f32 	%f56, %f54, %f55, %f53;
	ld.global.f32 	%f57, [%rd140+20];
	add.s64 	%rd60, %rd59, %rd33;
	ld.global.f32 	%f58, [%rd60];
	fma.rn.f32 	%f59, %f57, %f58, %f56;
	ld.global.f32 	%f60, [%rd140+24];
	add.s64 	%rd61, %rd60, %rd33;
	ld.global.f32 	%f61, [%rd61];
	fma.rn.f32 	%f62, %f60, %f61, %f59;
	ld.global.f32 	%f63, [%rd140+28];
	add.s64 	%rd62, %rd61, %rd33;
	ld.global.f32 	%f64, [%rd62];
	fma.rn.f32 	%f111, %f63, %f64, %f62;
	add.s64 	%rd142, %rd142, -16;
	add.s64 	%rd141, %rd141, %rd8;
	add.s64 	%rd140, %rd140, 64;
	setp.ne.s64 	%p3, %rd142, 0;
	@%p3 bra 	$L__BB1_3;
$L__BB1_4:
	setp.eq.s64 	%p4, %rd6, 0;
	@%p4 bra 	$L__BB1_12;
	add.s64 	%rd17, %rd3, %rd4;
	and.b64  	%rd18, %rd30, 7;
	setp.lt.u64 	%p5, %rd6, 8;
	@%p5 bra 	$L__BB1_7;
	shl.b64 	%rd63, %rd144, 2;
	add.s64 	%rd64, %rd17, %rd63;
	ld.global.f32 	%f66, [%rd64];
	mad.lo.s64 	%rd65, %rd144, %rd33, %rd5;
	ld.global.f32 	%f67, [%rd65];
	fma.rn.f32 	%f68, %f66, %f67, %f111;
	add.s64 	%rd66, %rd144, 1;
	and.b64  	%rd67, %rd66, 4294967295;
	shl.b64 	%rd68, %rd66, 2;
	and.b64  	%rd69, %rd68, 17179869180;
	add.s64 	%rd70, %rd17, %rd69;
	ld.global.f32 	%f69, [%rd70];
	mad.lo.s64 	%rd71, %rd67, %rd33, %rd5;
	ld.global.f32 	%f70, [%rd71];
	fma.rn.f32 	%f71, %f69, %f70, %f68;
	add.s64 	%rd72, %rd144, 2;
	and.b64  	%rd73, %rd72, 4294967295;
	shl.b64 	%rd74, %rd72, 2;
	and.b64  	%rd75, %rd74, 17179869180;
	add.s64 	%rd76, %rd17, %rd75;
	ld.global.f32 	%f72, [%rd76];
	mad.lo.s64 	%rd77, %rd73, %rd33, %rd5;
	ld.global.f32 	%f73, [%rd77];
	fma.rn.f32 	%f74, %f72, %f73, %f71;
	add.s64 	%rd78, %rd144, 3;
	and.b64  	%rd79, %rd78, 4294967295;
	shl.b64 	%rd80, %rd78, 2;
	and.b64  	%rd81, %rd80, 17179869180;
	add.s64 	%rd82, %rd17, %rd81;
	ld.global.f32 	%f75, [%rd82];
	mad.lo.s64 	%rd83, %rd79, %rd33, %rd5;
	ld.global.f32 	%f76, [%rd83];
	fma.rn.f32 	%f77, %f75, %f76, %f74;
	add.s64 	%rd84, %rd144, 4;
	and.b64  	%rd85, %rd84, 4294967295;
	shl.b64 	%rd86, %rd84, 2;
	and.b64  	%rd87, %rd86, 17179869180;
	add.s64 	%rd88, %rd17, %rd87;
	ld.global.f32 	%f78, [%rd88];
	mad.lo.s64 	%rd89, %rd85, %rd33, %rd5;
	ld.global.f32 	%f79, [%rd89];
	fma.rn.f32 	%f80, %f78, %f79, %f77;
	add.s64 	%rd90, %rd144, 5;
	and.b64  	%rd91, %rd90, 4294967295;
	shl.b64 	%rd92, %rd90, 2;
	and.b64  	%rd93, %rd92, 17179869180;
	add.s64 	%rd94, %rd17, %rd93;
	ld.global.f32 	%f81, [%rd94];
	mad.lo.s64 	%rd95, %rd91, %rd33, %rd5;
	ld.global.f32 	%f82, [%rd95];
	fma.rn.f32 	%f83, %f81, %f82, %f80;
	add.s64 	%rd96, %rd144, 6;
	and.b64  	%rd97, %rd96, 4294967295;
	shl.b64 	%rd98, %rd96, 2;
	and.b64  	%rd99, %rd98, 17179869180;
	add.s64 	%rd100, %rd17, %rd99;
	ld.global.f32 	%f84, [%rd100];
	mad.lo.s64 	%rd101, %rd97, %rd33, %rd5;
	ld.global.f32 	%f85, [%rd101];
	fma.rn.f32 	%f86, %f84, %f85, %f83;
	add.s64 	%rd102, %rd144, 7;
	and.b64  	%rd103, %rd102, 4294967295;
	shl.b64 	%rd104, %rd102, 2;
	and.b64  	%rd105, %rd104, 17179869180;
	add.s64 	%rd106, %rd17, %rd105;
	ld.global.f32 	%f87, [%rd106];
	mad.lo.s64 	%rd107, %rd103, %rd33, %rd5;
	ld.global.f32 	%f88, [%rd107];
	fma.rn.f32 	%f111, %f87, %f88, %f86;
	add.s64 	%rd108, %rd144, 8;
	and.b64  	%rd144, %rd108, 4294967295;
$L__BB1_7:
	setp.eq.s64 	%p6, %rd18, 0;
	@%p6 bra 	$L__BB1_12;
	and.b64  	%rd146, %rd30, 3;
	setp.lt.u64 	%p7, %rd18, 4;
	@%p7 bra 	$L__BB1_10;
	shl.b64 	%rd109, %rd144, 2;
	add.s64 	%rd110, %rd17, %rd109;
	ld.global.f32 	%f90, [%rd110];
	mad.lo.s64 	%rd111, %rd144, %rd33, %rd5;
	ld.global.f32 	%f91, [%rd111];
	fma.rn.f32 	%f92, %f90, %f91, %f111;
	add.s64 	%rd112, %rd144, 1;
	and.b64  	%rd113, %rd112, 4294967295;
	shl.b64 	%rd114, %rd112, 2;
	and.b64  	%rd115, %rd114, 17179869180;
	add.s64 	%rd116, %rd17, %rd115;
	ld.global.f32 	%f93, [%rd116];
	mad.lo.s64 	%rd117, %rd113, %rd33, %rd5;
	ld.global.f32 	%f94, [%rd117];
	fma.rn.f32 	%f95, %f93, %f94, %f92;
	add.s64 	%rd118, %rd144, 2;
	and.b64  	%rd119, %rd118, 4294967295;
	shl.b64 	%rd120, %rd118, 2;
	and.b64  	%rd121, %rd120, 17179869180;
	add.s64 	%rd122, %rd17, %rd121;
	ld.global.f32 	%f96, [%rd122];
	mad.lo.s64 	%rd123, %rd119, %rd33, %rd5;
	ld.global.f32 	%f97, [%rd123];
	fma.rn.f32 	%f98, %f96, %f97, %f95;
	add.s64 	%rd124, %rd144, 3;
	and.b64  	%rd125, %rd124, 4294967295;
	shl.b64 	%rd126, %rd124, 2;
	and.b64  	%rd127, %rd126, 17179869180;
	add.s64 	%rd128, %rd17, %rd127;
	ld.global.f32 	%f99, [%rd128];
	mad.lo.s64 	%rd129, %rd125, %rd33, %rd5;
	ld.global.f32 	%f100, [%rd129];
	fma.rn.f32 	%f111, %f99, %f100, %f98;
	add.s64 	%rd130, %rd144, 4;
	and.b64  	%rd144, %rd130, 4294967295;
$L__BB1_10:
	setp.eq.s64 	%p8, %rd146, 0;
	@%p8 bra 	$L__BB1_12;
$L__BB1_11:
	.pragma "nounroll";
	shl.b64 	%rd131, %rd144, 2;
	add.s64 	%rd132, %rd17, %rd131;
	ld.global.f32 	%f101, [%rd132];
	mad.lo.s64 	%rd133, %rd144, %rd33, %rd5;
	ld.global.f32 	%f102, [%rd133];
	fma.rn.f32 	%f111, %f101, %f102, %f111;
	add.s64 	%rd134, %rd144, 1;
	and.b64  	%rd144, %rd134, 4294967295;
	add.s64 	%rd146, %rd146, -1;
	setp.ne.s64 	%p9, %rd146, 0;
	@%p9 bra 	$L__BB1_11;
$L__BB1_12:
	cvta.to.global.u64 	%rd135, %rd42;
	cvt.s64.s32 	%rd136, %r1;
	mad.lo.s64 	%rd137, %rd38, %rd136, %rd135;
	mul.wide.u32 	%rd138, %r2, 4;
	add.s64 	%rd139, %rd137, %rd138;
	st.global.f32 	[%rd139], %f111;
	ret;

}
	// .globl	_Z10matmulmatT8c_matrixS_S_
.visible .entry _Z10matmulmatT8c_matrixS_S_(
	.param .align 8 .b8 _Z10matmulmatT8c_matrixS_S__param_0[40],
	.param .align 8 .b8 _Z10matmulmatT8c_matrixS_S__param_1[40],
	.param .align 8 .b8 _Z10matmulmatT8c_matrixS_S__param_2[40]
)
{
	.reg .pred 	%p<10>;
	.reg .b32 	%r<9>;
	.reg .b32 	%f<112>;
	.reg .b64 	%rd<114>;

	ld.param.u64 	%rd43, [_Z10matmulmatT8c_matrixS_S__param_2+32];
	ld.param.u64 	%rd39, [_Z10matmulmatT8c_matrixS_S__param_2];
	ld.param.u64 	%rd38, [_Z10matmulmatT8c_matrixS_S__param_1+32];
	ld.param.u64 	%rd34, [_Z10matmulmatT8c_matrixS_S__param_1];
	ld.param.u64 	%rd33, [_Z10matmulmatT8c_matrixS_S__param_0+32];
	ld.param.u64 	%rd29, [_Z10matmulmatT8c_matrixS_S__param_0];
	ld.param.u64 	%rd31, [_Z10matmulmatT8c_matrixS_S__param_0+16];
	mov.u32 	%r3, %ctaid.x;
	mov.u32 	%r4, %ntid.x;
	mov.u32 	%r5, %tid.x;
	mad.lo.s32 	%r1, %r3, %r4, %r5;
	mov.u32 	%r6, %ctaid.y;
	mov.u32 	%r7, %ntid.y;
	mov.u32 	%r8, %tid.y;
	mad.lo.s32 	%r2, %r6, %r7, %r8;
	setp.eq.s64 	%p1, %rd31, 0;
	mov.f32 	%f111, 0f00000000;
	@%p1 bra 	$L__BB2_12;
	cvta.to.global.u64 	%rd2, %rd38;
	cvta.to.global.u64 	%rd3, %rd33;
	cvt.s64.s32 	%rd45, %r1;
	mul.lo.s64 	%rd4, %rd29, %rd45;
	cvt.u64.u32 	%rd46, %r2;
	mul.lo.s64 	%rd5, %rd34, %rd46;
	and.b64  	%rd6, %rd31, 15;
	setp.lt.u64 	%p2, %rd31, 16;
	mov.f32 	%f111, 0f00000000;
	mov.b64 	%rd110, 0;
	@%p2 bra 	$L__BB2_4;
	and.b64  	%rd110, %rd31, -16;
	add.s64 	%rd47, %rd5, %rd2;
	add.s64 	%rd107, %rd47, 32;
	add.s64 	%rd48, %rd4, %rd3;
	add.s64 	%rd106, %rd48, 32;
	mov.f32 	%f111, 0f00000000;
	mov.u64 	%rd108, %rd110;
$L__BB2_3:
	.pragma "nounroll";
	ld.global.f32 	%f18, [%rd106+-32];
	ld.global.f32 	%f19, [%rd107+-32];
	fma.rn.f32 	%f20, %f18, %f19, %f111;
	ld.global.f32 	%f21, [%rd106+-28];
	ld.global.f32 	%f22, [%rd107+-28];
	fma.rn.f32 	%f23, %f21, %f22, %f20;
	ld.global.f32 	%f24, [%rd106+-24];
	ld.global.f32 	%f25, [%rd107+-24];
	fma.rn.f32 	%f26, %f24, %f25, %f23;
	ld.global.f32 	%f27, [%rd106+-20];
	ld.global.f32 	%f28, [%rd107+-20];
	fma.rn.f32 	%f29, %f27, %f28, %f26;
	ld.global.f32 	%f30, [%rd106+-16];
	ld.global.f32 	%f31, [%rd107+-16];
	fma.rn.f32 	%f32, %f30, %f31, %f29;
	ld.global.f32 	%f33, [%rd106+-12];
	ld.global.f32 	%f34, [%rd107+-12];
	fma.rn.f32 	%f35, %f33, %f34, %f32;
	ld.global.f32 	%f36, [%rd106+-8];
	ld.global.f32 	%f37, [%rd107+-8];
	fma.rn.f32 	%f38, %f36, %f37, %f35;
	ld.global.f32 	%f39, [%rd106+-4];
	ld.global.f32 	%f40, [%rd107+-4];
	fma.rn.f32 	%f41, %f39, %f40, %f38;
	ld.global.f32 	%f42, [%rd106];
	ld.global.f32 	%f43, [%rd107];
	fma.rn.f32 	%f44, %f42, %f43, %f41;
	ld.global.f32 	%f45, [%rd106+4];
	ld.global.f32 	%f46, [%rd107+4];
	fma.rn.f32 	%f47, %f45, %f46, %f44;
	ld.global.f32 	%f48, [%rd106+8];
	ld.global.f32 	%f49, [%rd107+8];
	fma.rn.f32 	%f50, %f48, %f49, %f47;
	ld.global.f32 	%f51, [%rd106+12];
	ld.global.f32 	%f52, [%rd107+12];
	fma.rn.f32 	%f53, %f51, %f52, %f50;
	ld.global.f32 	%f54, [%rd106+16];
	ld.global.f32 	%f55, [%rd107+16];
	fma.rn.f32 	%f56, %f54, %f55, %f53;
	ld.global.f32 	%f57, [%rd106+20];
	ld.global.f32 	%f58, [%rd107+20];
	fma.rn.f32 	%f59, %f57, %f58, %f56;
	ld.global.f32 	%f60, [%rd106+24];
	ld.global.f32 	%f61, [%rd107+24];
	fma.rn.f32 	%f62, %f60, %f61, %f59;
	ld.global.f32 	%f63, [%rd106+28];
	ld.global.f32 	%f64, [%rd107+28];
	fma.rn.f32 	%f111, %f63, %f64, %f62;
	add.s64 	%rd108, %rd108, -16;
	add.s64 	%rd107, %rd107, 64;
	add.s64 	%rd106, %rd106, 64;
	setp.ne.s64 	%p3, %rd108, 0;
	@%p3 bra 	$L__BB2_3;
$L__BB2_4:
	setp.eq.s64 	%p4, %rd6, 0;
	@%p4 bra 	$L__BB2_12;
	add.s64 	%rd17, %rd3, %rd4;
	add.s64 	%rd18, %rd2, %rd5;
	and.b64  	%rd19, %rd31, 7;
	setp.lt.u64 	%p5, %rd6, 8;
	@%p5 bra 	$L__BB2_7;
	shl.b64 	%rd49, %rd110, 2;
	add.s64 	%rd50, %rd17, %rd49;
	ld.global.f32 	%f66, [%rd50];
	add.s64 	%rd51, %rd18, %rd49;
	ld.global.f32 	%f67, [%rd51];
	fma.rn.f32 	%f68, %f66, %f67, %f111;
	add.s64 	%rd52, %rd49, 4;
	and.b64  	%rd53, %rd52, 17179869180;
	add.s64 	%rd54, %rd17, %rd53;
	ld.global.f32 	%f69, [%rd54];
	add.s64 	%rd55, %rd18, %rd53;
	ld.global.f32 	%f70, [%rd55];
	fma.rn.f32 	%f71, %f69, %f70, %f68;
	add.s64 	%rd56, %rd49, 8;
	and.b64  	%rd57, %rd56, 17179869180;
	add.s64 	%rd58, %rd17, %rd57;
	ld.global.f32 	%f72, [%rd58];
	add.s64 	%rd59, %rd18, %rd57;
	ld.global.f32 	%f73, [%rd59];
	fma.rn.f32 	%f74, %f72, %f73, %f71;
	add.s64 	%rd60, %rd49, 12;
	and.b64  	%rd61, %rd60, 17179869180;
	add.s64 	%rd62, %rd17, %rd61;
	ld.global.f32 	%f75, [%rd62];
	add.s64 	%rd63, %rd18, %rd61;
	ld.global.f32 	%f76, [%rd63];
	fma.rn.f32 	%f77, %f75, %f76, %f74;
	add.s64 	%rd64, %rd49, 16;
	and.b64  	%rd65, %rd64, 17179869180;
	add.s64 	%rd66, %rd17, %rd65;
	ld.global.f32 	%f78, [%rd66];
	add.s64 	%rd67, %rd18, %rd65;
	ld.global.f32 	%f79, [%rd67];
	fma.rn.f32 	%f80, %f78, %f79, %f77;
	add.s64 	%rd68, %rd49, 20;
	and.b64  	%rd69, %rd68, 17179869180;
	add.s64 	%rd70, %rd17, %rd69;
	ld.global.f32 	%f81, [%rd70];
	add.s64 	%rd71, %rd18, %rd69;
	ld.global.f32 	%f82, [%rd71];
	fma.rn.f32 	%f83, %f81, %f82, %f80;
	add.s64 	%rd72, %rd49, 24;
	and.b64  	%rd73, %rd72, 17179869180;
	add.s64 	%rd74, %rd17, %rd73;
	ld.global.f32 	%f84, [%rd74];
	add.s64 	%rd75, %rd18, %rd73;
	ld.global.f32 	%f85, [%rd75];
	fma.rn.f32 	%f86, %f84, %f85, %f83;
	add.s64 	%rd76, %rd49, 28;
	and.b64  	%rd77, %rd76, 17179869180;
	add.s64 	%rd78, %rd17, %rd77;
	ld.global.f32 	%f87, [%rd78];
	add.s64 	%rd79, %rd18, %rd77;
	ld.global.f32 	%f88, [%rd79];
	fma.rn.f32 	%f111, %f87, %f88, %f86;
	add.s64 	%rd80, %rd110, 8;
	and.b64  	%rd110, %rd80, 4294967295;
$L__BB2_7:
	setp.eq.s64 	%p6, %rd19, 0;
	@%p6 bra 	$L__BB2_12;
	and.b64  	%rd112, %rd31, 3;
	setp.lt.u64 	%p7, %rd19, 4;
	@%p7 bra 	$L__BB2_10;
	shl.b64 	%rd81, %rd110, 2;
	add.s64 	%rd82, %rd17, %rd81;
	ld.global.f32 	%f90, [%rd82];
	add.s64 	%rd83, %rd18, %rd81;
	ld.global.f32 	%f91, [%rd83];
	fma.rn.f32 	%f92, %f90, %f91, %f111;
	add.s64 	%rd84, %rd81, 4;
	and.b64  	%rd85, %rd84, 17179869180;
	add.s64 	%rd86, %rd17, %rd85;
	ld.global.f32 	%f93, [%rd86];
	add.s64 	%rd87, %rd18, %rd85;
	ld.global.f32 	%f94, [%rd87];
	fma.rn.f32 	%f95, %f93, %f94, %f92;
	add.s64 	%rd88, %rd81, 8;
	and.b64  	%rd89, %rd88, 17179869180;
	add.s64 	%rd90, %rd17, %rd89;
	ld.global.f32 	%f96, [%rd90];
	add.s64 	%rd91, %rd18, %rd89;
	ld.global.f32 	%f97, [%rd91];
	fma.rn.f32 	%f98, %f96, %f97, %f95;
	add.s64 	%rd92, %rd81, 12;
	and.b64  	%rd93, %rd92, 17179869180;
	add.s64 	%rd94, %rd17, %rd93;
	ld.global.f32 	%f99, [%rd94];
	add.s64 	%rd95, %rd18, %rd93;
	ld.global.f32 	%f100, [%rd95];
	fma.rn.f32 	%f111, %f99, %f100, %f98;
	add.s64 	%rd96, %rd110, 4;
	and.b64  	%rd110, %rd96, 4294967295;
$L__BB2_10:
	setp.eq.s64 	%p8, %rd112, 0;
	@%p8 bra 	$L__BB2_12;
$L__BB2_11:
	.pragma "nounroll";
	shl.b64 	%rd97, %rd110, 2;
	add.s64 	%rd98, %rd17, %rd97;
	ld.global.f32 	%f101, [%rd98];
	add.s64 	%rd99, %rd18, %rd97;
	ld.global.f32 	%f102, [%rd99];
	fma.rn.f32 	%f111, %f101, %f102, %f111;
	add.s64 	%rd100, %rd110, 1;
	and.b64  	%rd110, %rd100, 4294967295;
	add.s64 	%rd112, %rd112, -1;
	setp.ne.s64 	%p9, %rd112, 0;
	@%p9 bra 	$L__BB2_11;
$L__BB2_12:
	cvta.to.global.u64 	%rd101, %rd43;
	cvt.s64.s32 	%rd102, %r1;
	mad.lo.s64 	%rd103, %rd39, %rd102, %rd101;
	mul.wide.u32 	%rd104, %r2, 4;
	add.s64 	%rd105, %rd103, %rd104;
	st.global.f32 	[%rd105], %f111;
	ret;

}
	// .globl	_Z11relu_kernel8c_matrixS_
.visible .entry _Z11relu_kernel8c_matrixS_(
	.param .align 8 .b8 _Z11relu_kernel8c_matrixS__param_0[40],
	.param .align 8 .b8 _Z11relu_kernel8c_matrixS__param_1[40]
)
{
	.reg .pred 	%p<2>;
	.reg .b32 	%r<9>;
	.reg .b32 	%f<3>;
	.reg .b64 	%rd<13>;

	ld.param.u64 	%rd1, [_Z11relu_kernel8c_matrixS__param_1];
	ld.param.u64 	%rd2, [_Z11relu_kernel8c_matrixS__param_1+32];
	ld.param.u64 	%rd3, [_Z11relu_kernel8c_matrixS__param_0];
	ld.param.u64 	%rd4, [_Z11relu_kernel8c_matrixS__param_0+32];
	cvta.to.global.u64 	%rd5, %rd4;
	mov.u32 	%r1, %ctaid.x;
	mov.u32 	%r2, %ntid.x;
	mov.u32 	%r3, %tid.x;
	mad.lo.s32 	%r4, %r1, %r2, %r3;
	mov.u32 	%r5, %ctaid.y;
	mov.u32 	%r6, %ntid.y;
	mov.u32 	%r7, %tid.y;
	mad.lo.s32 	%r8, %r5, %r6, %r7;
	cvt.s64.s32 	%rd6, %r4;
	mad.lo.s64 	%rd7, %rd3, %rd6, %rd5;
	mul.wide.u32 	%rd8, %r8, 4;
	add.s64 	%rd9, %rd7, %rd8;
	ld.global.f32 	%f1, [%rd9];
	setp.lt.f32 	%p1, %f1, 0f00000000;
	selp.f32 	%f2, 0f00000000, %f1, %p1;
	cvta.to.global.u64 	%rd10, %rd2;
	mad.lo.s64 	%rd11, %rd1, %rd6, %rd10;
	add.s64 	%rd12, %rd11, %rd8;
	st.global.f32 	[%rd12], %f2;
	ret;

}
	// .globl	_Z14sigmoid_kernelPfS_m
.visible .entry _Z14sigmoid_kernelPfS_m(
	.param .u64 .ptr .align 1 _Z14sigmoid_kernelPfS_m_param_0,
	.param .u64 .ptr .align 1 _Z14sigmoid_kernelPfS_m_param_1,
	.param .u64 _Z14sigmoid_kernelPfS_m_param_2
)
{
	.reg .pred 	%p<2>;
	.reg .b32 	%r<7>;
	.reg .b32 	%f<15>;
	.reg .b64 	%rd<10>;

	ld.param.u64 	%rd2, [_Z14sigmoid_kernelPfS_m_param_0];
	ld.param.u64 	%rd3, [_Z14sigmoid_kernelPfS_m_param_1];
	ld.param.u64 	%rd4, [_Z14sigmoid_kernelPfS_m_param_2];
	mov.u32 	%r1, %ctaid.x;
	mov.u32 	%r2, %ntid.x;
	mov.u32 	%r3, %tid.x;
	mad.lo.s32 	%r4, %r1, %r2, %r3;
	cvt.s64.s32 	%rd1, %r4;
	setp.le.u64 	%p1, %rd4, %rd1;
	@%p1 bra 	$L__BB4_2;
	cvta.to.global.u64 	%rd5, %rd2;
	cvta.to.global.u64 	%rd6, %rd3;
	shl.b64 	%rd7, %rd1, 2;
	add.s64 	%rd8, %rd5, %rd7;
	ld.global.f32 	%f1, [%rd8];
	fma.rn.f32 	%f2, %f1, 0fBBBB989D, 0f3F000000;
	cvt.sat.f32.f32 	%f3, %f2;
	mov.f32 	%f4, 0f4B400001;
	mov.f32 	%f5, 0f437C0000;
	fma.rm.f32 	%f6, %f3, %f5, %f4;
	add.f32 	%f7, %f6, 0fCB40007F;
	neg.f32 	%f8, %f7;
	fma.rn.f32 	%f9, %f1, 0fBFB8AA3B, %f8;
	fma.rn.f32 	%f10, %f1, 0fB2A57060, %f9;
	mov.b32 	%r5, %f6;
	shl.b32 	%r6, %r5, 23;
	mov.b32 	%f11, %r6;
	ex2.approx.ftz.f32 	%f12, %f10;
	fma.rn.f32 	%f13, %f12, %f11, 0f3F800000;
	rcp.rn.f32 	%f14, %f13;
	add.s64 	%rd9, %rd6, %rd7;
	st.global.f32 	[%rd9], %f14;
$L__BB4_2:
	ret;

}
	// .globl	_Z18sigmoid_derivativePfS_m
.visible .entry _Z18sigmoid_derivativePfS_m(
	.param .u64 .ptr .align 1 _Z18sigmoid_derivativePfS_m_param_0,
	.param .u64 .ptr .align 1 _Z18sigmoid_derivativePfS_m_param_1,
	.param .u64 _Z18sigmoid_derivativePfS_m_param_2
)
{
	.reg .pred 	%p<2>;
	.reg .b32 	%r<7>;
	.reg .b32 	%f<18>;
	.reg .b64 	%rd<10>;

	ld.param.u64 	%rd2, [_Z18sigmoid_derivativePfS_m_param_0];
	ld.param.u64 	%rd3, [_Z18sigmoid_derivativePfS_m_param_1];
	ld.param.u64 	%rd4, [_Z18sigmoid_derivativePfS_m_param_2];
	mov.u32 	%r1, %ctaid.x;
	mov.u32 	%r2, %ntid.x;
	mov.u32 	%r3, %tid.x;
	mad.lo.s32 	%r4, %r1, %r2, %r3;
	cvt.s64.s32 	%rd1, %r4;
	setp.le.u64 	%p1, %rd4, %rd1;
	@%p1 bra 	$L__BB5_2;
	cvta.to.global.u64 	%rd5, %rd2;
	cvta.to.global.u64 	%rd6, %rd3;
	shl.b64 	%rd7, %rd1, 2;
	add.s64 	%rd8, %rd5, %rd7;
	ld.global.f32 	%f1, [%rd8];
	fma.rn.f32 	%f2, %f1, 0fBBBB989D, 0f3F000000;
	cvt.sat.f32.f32 	%f3, %f2;
	mov.f32 	%f4, 0f4B400001;
	mov.f32 	%f5, 0f437C0000;
	fma.rm.f32 	%f6, %f3, %f5, %f4;
	add.f32 	%f7, %f6, 0fCB40007F;
	neg.f32 	%f8, %f7;
	fma.rn.f32 	%f9, %f1, 0fBFB8AA3B, %f8;
	fma.rn.f32 	%f10, %f1, 0fB2A57060, %f9;
	mov.b32 	%r5, %f6;
	shl.b32 	%r6, %r5, 23;
	mov.b32 	%f11, %r6;
	ex2.approx.ftz.f32 	%f12, %f10;
	fma.rn.f32 	%f13, %f12, %f11, 0f3F800000;
	rcp.rn.f32 	%f14, %f13;
	mov.f32 	%f15, 0f3F800000;
	sub.f32 	%f16, %f15, %f14;
	mul.f32 	%f17, %f14, %f16;
	add.s64 	%rd9, %rd6, %rd7;
	st.global.f32 	[%rd9], %f17;
$L__BB5_2:
	ret;

}
	// .globl	_Z14elementwisemul8c_matrixS_S_
.visible .entry _Z14elementwisemul8c_matrixS_S_(
	.param .align 8 .b8 _Z14elementwisemul8c_matrixS_S__param_0[40],
	.param .align 8 .b8 _Z14elementwisemul8c_matrixS_S__param_1[40],
	.param .align 8 .b8 _Z14elementwisemul8c_matrixS_S__param_2[40]
)
{
	.reg .b32 	%r<9>;
	.reg .b32 	%f<4>;
	.reg .b64 	%rd<18>;

	ld.param.u64 	%rd1, [_Z14elementwisemul8c_matrixS_S__param_2];
	ld.param.u64 	%rd2, [_Z14elementwisemul8c_matrixS_S__param_1];
	ld.param.u64 	%rd3, [_Z14elementwisemul8c_matrixS_S__param_0];
	ld.param.u64 	%rd4, [_Z14elementwisemul8c_matrixS_S__param_2+32];
	ld.param.u64 	%rd5, [_Z14elementwisemul8c_matrixS_S__param_1+32];
	ld.param.u64 	%rd6, [_Z14elementwisemul8c_matrixS_S__param_0+32];
	cvta.to.global.u64 	%rd7, %rd6;
	cvta.to.global.u64 	%rd8, %rd5;
	cvta.to.global.u64 	%rd9, %rd4;
	mov.u32 	%r1, %ctaid.x;
	mov.u32 	%r2, %ntid.x;
	mov.u32 	%r3, %tid.x;
	mad.lo.s32 	%r4, %r1, %r2, %r3;
	mov.u32 	%r5, %ctaid.y;
	mov.u32 	%r6, %ntid.y;
	mov.u32 	%r7, %tid.y;
	mad.lo.s32 	%r8, %r5, %r6, %r7;
	cvt.s64.s32 	%rd10, %r4;
	mad.lo.s64 	%rd11, %rd3, %rd10, %rd7;
	mul.wide.u32 	%rd12, %r8, 4;
	add.s64 	%rd13, %rd11, %rd12;
	ld.global.f32 	%f1, [%rd13];
	mad.lo.s64 	%rd14, %rd2, %rd10, %rd8;
	add.s64 	%rd15, %rd14, %rd12;
	ld.global.f32 	%f2, [%rd15];
	mul.f32 	%f3, %f1, %f2;
	mad.lo.s64 	%rd16, %rd1, %rd10, %rd9;
	add.s64 	%rd17, %rd16, %rd12;
	st.global.f32 	[%rd17], %f3;
	ret;

}
	// .globl	_Z15relu_derivative8c_matrixS_
.visible .entry _Z15relu_derivative8c_matrixS_(
	.param .align 8 .b8 _Z15relu_derivative8c_matrixS__param_0[40],
	.param .align 8 .b8 _Z15relu_derivative8c_matrixS__param_1[40]
)
{
	.reg .pred 	%p<2>;
	.reg .b32 	%r<9>;
	.reg .b32 	%f<3>;
	.reg .b64 	%rd<13>;

	ld.param.u64 	%rd1, [_Z15relu_derivative8c_matrixS__param_1];
	ld.param.u64 	%rd2, [_Z15relu_derivative8c_matrixS__param_0];
	ld.param.u64 	%rd3, [_Z15relu_derivative8c_matrixS__param_1+32];
	ld.param.u64 	%rd4, [_Z15relu_derivative8c_matrixS__param_0+32];
	cvta.to.global.u64 	%rd5, %rd4;
	cvta.to.global.u64 	%rd6, %rd3;
	mov.u32 	%r1, %ctaid.x;
	mov.u32 	%r2, %ntid.x;
	mov.u32 	%r3, %tid.x;
	mad.lo.s32 	%r4, %r1, %r2, %r3;
	mov.u32 	%r5, %ctaid.y;
	mov.u32 	%r6, %ntid.y;
	mov.u32 	%r7, %tid.y;
	mad.lo.s32 	%r8, %r5, %r6, %r7;
	cvt.s64.s32 	%rd7, %r4;
	mad.lo.s64 	%rd8, %rd2, %rd7, %rd5;
	mul.wide.u32 	%rd9, %r8, 4;
	add.s64 	%rd10, %rd8, %rd9;
	ld.global.f32 	%f1, [%rd10];
	setp.lt.f32 	%p1, %f1, 0f00000000;
	selp.f32 	%f2, 0f00000000, 0f3F800000, %p1;
	mad.lo.s64 	%rd11, %rd1, %rd7, %rd6;
	add.s64 	%rd12, %rd11, %rd9;
	st.global.f32 	[%rd12], %f2;
	ret;

}
	// .globl	_Z14softmax_kernel8c_matrixS_
.visible .entry _Z14softmax_kernel8c_matrixS_(
	.param .align 8 .b8 _Z14softmax_kernel8c_matrixS__param_0[40],
	.param .align 8 .b8 _Z14softmax_kernel8c_matrixS__param_1[40]
)
{
	.reg .pred 	%p<10>;
	.reg .b32 	%r<41>;
	.reg .b32 	%f<210>;
	.reg .b64 	%rd<59>;

	ld.param.u64 	%rd23, [_Z14softmax_kernel8c_matrixS__param_1+32];
	ld.param.u64 	%rd19, [_Z14softmax_kernel8c_matrixS__param_1];
	ld.param.u64 	%rd24, [_Z14softmax_kernel8c_matrixS__param_0];
	ld.param.u64 	%rd1, [_Z14softmax_kernel8c_matrixS__param_0+16];
	ld.param.u64 	%rd25, [_Z14softmax_kernel8c_matrixS__param_0+32];
	cvta.to.global.u64 	%rd2, %rd25;
	mov.u32 	%r1, %ctaid.x;
	mov.u32 	%r2, %ntid.x;
	mov.u32 	%r3, %tid.x;
	mad.lo.s32 	%r4, %r1, %r2, %r3;
	setp.eq.s64 	%p1, %rd1, 0;
	cvt.s64.s32 	%rd3, %r4;
	mul.lo.s64 	%rd4, %rd24, %rd3;
	add.s64 	%rd5, %rd2, %rd4;
	mov.f32 	%f209, 0f00000000;
	@%p1 bra 	$L__BB8_12;
	and.b64  	%rd6, %rd1, 7;
	setp.lt.u64 	%p2, %rd1, 8;
	mov.f32 	%f209, 0f00000000;
	mov.b64 	%rd57, 0;
	@%p2 bra 	$L__BB8_4;
	and.b64  	%rd57, %rd1, -8;
	add.s64 	%rd27, %rd4, %rd2;
	add.s64 	%rd54, %rd27, 16;
	mov.f32 	%f209, 0f00000000;
	mov.u64 	%rd55, %rd57;
$L__BB8_3:
	.pragma "nounroll";
	ld.global.f32 	%f17, [%rd54+-16];
	fma.rn.f32 	%f18, %f17, 0f3BBB989D, 0f3F000000;
	cvt.sat.f32.f32 	%f19, %f18;
	mov.f32 	%f20, 0f4B400001;
	mov.f32 	%f21, 0f437C0000;
	fma.rm.f32 	%f22, %f19, %f21, %f20;
	add.f32 	%f23, %f22, 0fCB40007F;
	neg.f32 	%f24, %f23;
	fma.rn.f32 	%f25, %f17, 0f3FB8AA3B, %f24;
	fma.rn.f32 	%f26, %f17, 0f32A57060, %f25;
	mov.b32 	%r5, %f22;
	shl.b32 	%r6, %r5, 23;
	mov.b32 	%f27, %r6;
	ex2.approx.ftz.f32 	%f28, %f26;
	fma.rn.f32 	%f29, %f28, %f27, %f209;
	ld.global.f32 	%f30, [%rd54+-12];
	fma.rn.f32 	%f31, %f30, 0f3BBB989D, 0f3F000000;
	cvt.sat.f32.f32 	%f32, %f31;
	fma.rm.f32 	%f33, %f32, %f21, %f20;
	add.f32 	%f34, %f33, 0fCB40007F;
	neg.f32 	%f35, %f34;
	fma.rn.f32 	%f36, %f30, 0f3FB8AA3B, %f35;
	fma.rn.f32 	%f37, %f30, 0f32A57060, %f36;
	mov.b32 	%r7, %f33;
	shl.b32 	%r8, %r7, 23;
	mov.b32 	%f38, %r8;
	ex2.approx.ftz.f32 	%f39, %f37;
	fma.rn.f32 	%f40, %f39, %f38, %f29;
	ld.global.f32 	%f41, [%rd54+-8];
	fma.rn.f32 	%f42, %f41, 0f3BBB989D, 0f3F000000;
	cvt.sat.f32.f32 	%f43, %f42;
	fma.rm.f32 	%f44, %f43, %f21, %f20;
	add.f32 	%f45, %f44, 0fCB40007F;
	neg.f32 	%f46, %f45;
	fma.rn.f32 	%f47, %f41, 0f3FB8AA3B, %f46;
	fma.rn.f32 	%f48, %f41, 0f32A57060, %f47;
	mov.b32 	%r9, %f44;
	shl.b32 	%r10, %r9, 23;
	mov.b32 	%f49, %r10;
	ex2.approx.ftz.f32 	%f50, %f48;
	fma.rn.f32 	%f51, %f50, %f49, %f40;
	ld.global.f32 	%f52, [%rd54+-4];
	fma.rn.f32 	%f53, %f52, 0f3BBB989D, 0f3F000000;
	cvt.sat.f32.f32 	%f54, %f53;
	fma.rm.f32 	%f55, %f54, %f21, %f20;
	add.f32 	%f56, %f55, 0fCB40007F;
	neg.f32 	%f57, %f56;
	fma.rn.f32 	%f58, %f52, 0f3FB8AA3B, %f57;
	fma.rn.f32 	%f59, %f52, 0f32A57060, %f58;
	mov.b32 	%r11, %f55;
	shl.b32 	%r12, %r11, 23;
	mov.b32 	%f60, %r12;
	ex2.approx.ftz.f32 	%f61, %f59;
	fma.rn.f32 	%f62, %f61, %f60, %f51;
	ld.global.f32 	%f63, [%rd54];
	fma.rn.f32 	%f64, %f63, 0f3BBB989D, 0f3F000000;
	cvt.sat.f32.f32 	%f65, %f64;
	fma.rm.f32 	%f66, %f65, %f21, %f20;
	add.f32 	%f67, %f66, 0fCB40007F;
	neg.f32 	%f68, %f67;
	fma.rn.f32 	%f69, %f63, 0f3FB8AA3B, %f68;
	fma.rn.f32 	%f70, %f63, 0f32A57060, %f69;
	mov.b32 	%r13, %f66;
	shl.b32 	%r14, %r13, 23;
	mov.b32 	%f71, %r14;
	ex2.approx.ftz.f32 	%f72, %f70;
	fma.rn.f32 	%f73, %f72, %f71, %f62;
	ld.global.f32 	%f74, [%rd54+4];
	fma.rn.f32 	%f75, %f74, 0f3BBB989D, 0f3F000000;
	cvt.sat.f32.f32 	%f76, %f75;
	fma.rm.f32 	%f77, %f76, %f21, %f20;
	add.f32 	%f78, %f77, 0fCB40007F;
	neg.f32 	%f79, %f78;
	fma.rn.f32 	%f80, %f74, 0f3FB8AA3B, %f79;
	fma.rn.f32 	%f81, %f74, 0f32A57060, %f80;
	mov.b32 	%r15, %f77;
	shl.b32 	%r16, %r15, 23;
	mov.b32 	%f82, %r16;
	ex2.approx.ftz.f32 	%f83, %f81;
	fma.rn.f32 	%f84, %f83, %f82, %f73;
	ld.global.f32 	%f85, [%rd54+8];
	fma.rn.f32 	%f86, %f85, 0f3BBB989D, 0f3F000000;
	cvt.sat.f32.f32 	%f87, %f86;
	fma.rm.f32 	%f88, %f87, %f21, %f20;
	add.f32 	%f89, %f88, 0fCB40007F;
	neg.f32 	%f90, %f89;
	fma.rn.f32 	%f91, %f85, 0f3FB8AA3B, %f90;
	fma.rn.f32 	%f92, %f85, 0f32A57060, %f91;
	mov.b32 	%r17, %f88;
	shl.b32 	%r18, %r17, 23;
	mov.b32 	%f93, %r18;
	ex2.approx.ftz.f32 	%f94, %f92;
	fma.rn.f32 	%f95, %f94, %f93, %f84;
	ld.global.f32 	%f96, [%rd54+12];
	fma.rn.f32 	%f97, %f96, 0f3BBB989D, 0f3F000000;
	cvt.sat.f32.f32 	%f98, %f97;
	fma.rm.f32 	%f99, %f98, %f21, %f20;
	add.f32 	%f100, %f99, 0fCB40007F;
	neg.f32 	%f101, %f100;
	fma.rn.f32 	%f102, %f96, 0f3FB8AA3B, %f101;
	fma.rn.f32 	%f103, %f96, 0f32A57060, %f102;
	mov.b32 	%r19, %f99;
	shl.b32 	%r20, %r19, 23;
	mov.b32 	%f104, %r20;
	ex2.approx.ftz.f32 	%f105, %f103;
	fma.rn.f32 	%f209, %f105, %f104, %f95;
	add.s64 	%rd55, %rd55, -8;
	add.s64 	%rd54, %rd54, 32;
	setp.ne.s64 	%p3, %rd55, 0;
	@%p3 bra 	$L__BB8_3;
$L__BB8_4:
	setp.eq.s64 	%p4, %rd6, 0;
	@%p4 bra 	$L__BB8_12;
	and.b64  	%rd14, %rd1, 3;
	setp.lt.u64 	%p5, %rd6, 4;
	@%p5 bra 	$L__BB8_7;
	shl.b64 	%rd28, %rd57, 2;
	add.s64 	%rd29, %rd5, %rd28;
	ld.global.f32 	%f107, [%rd29];
	fma.rn.f32 	%f108, %f107, 0f3BBB989D, 0f3F000000;
	cvt.sat.f32.f32 	%f109, %f108;
	mov.f32 	%f110, 0f4B400001;
	mov.f32 	%f111, 0f437C0000;
	fma.rm.f32 	%f112, %f109, %f111, %f110;
	add.f32 	%f113, %f112, 0fCB40007F;
	neg.f32 	%f114, %f113;
	fma.rn.f32 	%f115, %f107, 0f3FB8AA3B, %f114;
	fma.rn.f32 	%f116, %f107, 0f32A57060, %f115;
	mov.b32 	%r21, %f112;
	shl.b32 	%r22, %r21, 23;
	mov.b32 	%f117, %r22;
	ex2.approx.ftz.f32 	%f118, %f116;
	fma.rn.f32 	%f119, %f118, %f117, %f209;
	add.s64 	%rd30, %rd28, 4;
	and.b64  	%rd31, %rd30, 17179869180;
	add.s64 	%rd32, %rd5, %rd31;
	ld.global.f32 	%f120, [%rd32];
	fma.rn.f32 	%f121, %f120, 0f3BBB989D, 0f3F000000;
	cvt.sat.f32.f32 	%f122, %f121;
	fma.rm.f32 	%f123, %f122, %f111, %f110;
	add.f32 	%f124, %f123, 0fCB40007F;
	neg.f32 	%f125, %f124;
	fma.rn.f32 	%f126, %f120, 0f3FB8AA3B, %f125;
	fma.rn.f32 	%f127, %f120, 0f32A57060, %f126;
	mov.b32 	%r23, %f123;
	shl.b32 	%r24, %r23, 23;
	mov.b32 	%f128, %r24;
	ex2.approx.ftz.f32 	%f129, %f127;
	fma.rn.f32 	%f130, %f129, %f128, %f119;
	add.s64 	%rd33, %rd28, 8;
	and.b64  	%rd34, %rd33, 17179869180;
	add.s64 	%rd35, %rd5, %rd34;
	ld.global.f32 	%f131, [%rd35];
	fma.rn.f32 	%f132, %f131, 0f3BBB989D, 0f3F000000;
	cvt.sat.f32.f32 	%f133, %f132;
	fma.rm.f32 	%f134, %f133, %f111, %f110;
	add.f32 	%f135, %f134, 0fCB40007F;
	neg.f32 	%f136, %f135;
	fma.rn.f32 	%f137, %f131, 0f3FB8AA3B, %f136;
	fma.rn.f32 	%f138, %f131, 0f32A57060, %f137;
	mov.b32 	%r25, %f134;
	shl.b32 	%r26, %r25, 23;
	mov.b32 	%f139, %r26;
	ex2.approx.ftz.f32 	%f140, %f138;
	fma.rn.f32 	%f141, %f140, %f139, %f130;
	add.s64 	%rd36, %rd28, 12;
	and.b64  	%rd37, %rd36, 17179869180;
	add.s64 	%rd38, %rd5, %rd37;
	ld.global.f32 	%f142, [%rd38];
	fma.rn.f32 	%f143, %f142, 0f3BBB989D, 0f3F000000;
	cvt.sat.f32.f32 	%f144, %f143;
	fma.rm.f32 	%f145, %f144, %f111, %f110;
	add.f32 	%f146, %f145, 0fCB40007F;
	neg.f32 	%f147, %f146;
	fma.rn.f32 	%f148, %f142, 0f3FB8AA3B, %f147;
	fma.rn.f32 	%f149, %f142, 0f32A57060, %f148;
	mov.b32 	%r27, %f145;
	shl.b32 	%r28, %r27, 23;
	mov.b32 	%f150, %r28;
	ex2.approx.ftz.f32 	%f151, %f149;
	fma.rn.f32 	%f209, %f151, %f150, %f141;
	add.s64 	%rd39, %rd57, 4;
	and.b64  	%rd57, %rd39, 4294967295;
$L__BB8_7:
	setp.eq.s64 	%p6, %rd14, 0;
	@%p6 bra 	$L__BB8_12;
	setp.eq.s64 	%p7, %rd14, 1;
	@%p7 bra 	$L__BB8_10;
	shl.b64 	%rd40, %rd57, 2;
	add.s64 	%rd41, %rd5, %rd40;
	ld.global.f32 	%f153, [%rd41];
	fma.rn.f32 	%f154, %f153, 0f3BBB989D, 0f3F000000;
	cvt.sat.f32.f32 	%f155, %f154;
	mov.f32 	%f156, 0f4B400001;
	mov.f32 	%f157, 0f437C0000;
	fma.rm.f32 	%f158, %f155, %f157, %f156;
	add.f32 	%f159, %f158, 0fCB40007F;
	neg.f32 	%f160, %f159;
	fma.rn.f32 	%f161, %f153, 0f3FB8AA3B, %f160;
	fma.rn.f32 	%f162, %f153, 0f32A57060, %f161;
	mov.b32 	%r29, %f158;
	shl.b32 	%r30, %r29, 23;
	mov.b32 	%f163, %r30;
	ex2.approx.ftz.f32 	%f164, %f162;
	fma.rn.f32 	%f165, %f164, %f163, %f209;
	add.s64 	%rd42, %rd40, 4;
	and.b64  	%rd43, %rd42, 17179869180;
	add.s64 	%rd44, %rd5, %rd43;
	ld.global.f32 	%f166, [%rd44];
	fma.rn.f32 	%f167, %f166, 0f3BBB989D, 0f3F000000;
	cvt.sat.f32.f32 	%f168, %f167;
	fma.rm.f32 	%f169, %f168, %f157, %f156;
	add.f32 	%f170, %f169, 0fCB40007F;
	neg.f32 	%f171, %f170;
	fma.rn.f32 	%f172, %f166, 0f3FB8AA3B, %f171;
	fma.rn.f32 	%f173, %f166, 0f32A57060, %f172;
	mov.b32 	%r31, %f169;
	shl.b32 	%r32, %r31, 23;
	mov.b32 	%f174, %r32;
	ex2.approx.ftz.f32 	%f175, %f173;
	fma.rn.f32 	%f209, %f175, %f174, %f165;
	add.s64 	%rd45, %rd57, 2;
	and.b64  	%rd57, %rd45, 4294967295;
$L__BB8_10:
	and.b64  	%rd46, %rd1, 1;
	setp.eq.b64 	%p8, %rd46, 1;
	not.pred 	%p9, %p8;
	@%p9 bra 	$L__BB8_12;
	shl.b64 	%rd47, %rd57, 2;
	add.s64 	%rd48, %rd5, %rd47;
	ld.global.f32 	%f176, [%rd48];
	fma.rn.f32 	%f177, %f176, 0f3BBB989D, 0f3F000000;
	cvt.sat.f32.f32 	%f178, %f177;
	mov.f32 	%f179, 0f4B400001;
	mov.f32 	%f180, 0f437C0000;
	fma.rm.f32 	%f181, %f178, %f180, %f179;
	add.f32 	%f182, %f181, 0fCB40007F;
	neg.f32 	%f183, %f182;
	fma.rn.f32 	%f184, %f176, 0f3FB8AA3B, %f183;
	fma.rn.f32 	%f185, %f176, 0f32A57060, %f184;
	mov.b32 	%r33, %f181;
	shl.b32 	%r34, %r33, 23;
	mov.b32 	%f186, %r34;
	ex2.approx.ftz.f32 	%f187, %f185;
	fma.rn.f32 	%f209, %f187, %f186, %f209;
$L__BB8_12:
	cvta.to.global.u64 	%rd49, %rd23;
	mov.u32 	%r35, %tid.y;
	mov.u32 	%r36, %ntid.y;
	mov.u32 	%r37, %ctaid.y;
	mad.lo.s32 	%r38, %r37, %r36, %r35;
	mul.wide.u32 	%rd50, %r38, 4;
	add.s64 	%rd51, %rd5, %rd50;
	ld.global.f32 	%f188, [%rd51];
	fma.rn.f32 	%f189, %f188, 0f3BBB989D, 0f3F000000;
	cvt.sat.f32.f32 	%f190, %f189;
	mov.f32 	%f191, 0f4B400001;
	mov.f32 	%f192, 0f437C0000;
	fma.rm.f32 	%f193, %f190, %f192, %f191;
	add.f32 	%f194, %f193, 0fCB40007F;
	neg.f32 	%f195, %f194;
	fma.rn.f32 	%f196, %f188, 0f3FB8AA3B, %f195;
	fma.rn.f32 	%f197, %f188, 0f32A57060, %f196;
	mov.b32 	%r39, %f193;
	shl.b32 	%r40, %r39, 23;
	mov.b32 	%f198, %r40;
	ex2.approx.ftz.f32 	%f199, %f197;
	mul.f32 	%f200, %f199, %f198;
	div.rn.f32 	%f201, %f200, %f209;
	mad.lo.s64 	%rd52, %rd19, %rd3, %rd49;
	add.s64 	%rd53, %rd52, %rd50;
	st.global.f32 	[%rd53], %f201;
	ret;

}
	// .globl	_Z21softmax_crossen_error8c_matrixS_Pi
.visible .entry _Z21softmax_crossen_error8c_matrixS_Pi(
	.param .align 8 .b8 _Z21softmax_crossen_error8c_matrixS_Pi_param_0[40],
	.param .align 8 .b8 _Z21softmax_crossen_error8c_matrixS_Pi_param_1[40],
	.param .u64 .ptr .align 1 _Z21softmax_crossen_error8c_matrixS_Pi_param_2
)
{
	.reg .pred 	%p<2>;
	.reg .b32 	%r<10>;
	.reg .b32 	%f<4>;
	.reg .b64 	%rd<23>;

	ld.param.u64 	%rd1, [_Z21softmax_crossen_error8c_matrixS_Pi_param_0];
	ld.param.u64 	%rd3, [_Z21softmax_crossen_error8c_matrixS_Pi_param_1];
	ld.param.u64 	%rd5, [_Z21softmax_crossen_error8c_matrixS_Pi_param_1+32];
	ld.param.u64 	%rd6, [_Z21softmax_crossen_error8c_matrixS_Pi_param_0+32];
	ld.param.u64 	%rd7, [_Z21softmax_crossen_error8c_matrixS_Pi_param_2];
	cvta.to.global.u64 	%rd8, %rd7;
	cvta.to.global.u64 	%rd2, %rd6;
	cvta.to.global.u64 	%rd4, %rd5;
	mov.u32 	%r3, %ctaid.x;
	mov.u32 	%r4, %ntid.x;
	mov.u32 	%r5, %tid.x;
	mad.lo.s32 	%r1, %r3, %r4, %r5;
	mov.u32 	%r6, %ctaid.y;
	mov.u32 	%r7, %ntid.y;
	mov.u32 	%r8, %tid.y;
	mad.lo.s32 	%r2, %r6, %r7, %r8;
	mul.wide.u32 	%rd9, %r2, 4;
	add.s64 	%rd10, %rd8, %rd9;
	ld.global.u32 	%r9, [%rd10];
	setp.ne.s32 	%p1, %r1, %r9;
	@%p1 bra 	$L__BB9_2;
	cvt.s64.s32 	%rd17, %r1;
	mad.lo.s64 	%rd18, %rd1, %rd17, %rd2;
	add.s64 	%rd20, %rd18, %rd9;
	ld.global.f32 	%f2, [%rd20];
	add.f32 	%f3, %f2, 0fBF800000;
	mad.lo.s64 	%rd21, %rd3, %rd17, %rd4;
	add.s64 	%rd22, %rd21, %rd9;
	st.global.f32 	[%rd22], %f3;
	bra.uni 	$L__BB9_3;
$L__BB9_2:
	cvt.s64.s32 	%rd11, %r1;
	mad.lo.s64 	%rd12, %rd1, %rd11, %rd2;
	add.s64 	%rd14, %rd12, %rd9;
	ld.global.f32 	%f1, [%rd14];
	mad.lo.s64 	%rd15, %rd3, %rd11, %rd4;
	add.s64 	%rd16, %rd15, %rd9;
	st.global.f32 	[%rd16], %f1;
$L__BB9_3:
	ret;

}
	// .globl	_Z20sigmoid_square_error8c_matrixS_Pi
.visible .entry _Z20sigmoid_square_error8c_matrixS_Pi(
	.param .align 8 .b8 _Z20sigmoid_square_error8c_matrixS_Pi_param_0[40],
	.param .align 8 .b8 _Z20sigmoid_square_error8c_matrixS_Pi_param_1[40],
	.param .u64 .ptr .align 1 _Z20sigmoid_square_error8c_matrixS_Pi_param_2
)
{
	.reg .pred 	%p<2>;
	.reg .b32 	%r<10>;
	.reg .b32 	%f<12>;
	.reg .b64 	%rd<27>;

	ld.param.u64 	%rd10, [_Z20sigmoid_square_error8c_matrixS_Pi_param_1+32];
	ld.param.u64 	%rd6, [_Z20sigmoid_square_error8c_matrixS_Pi_param_1];
	ld.param.u64 	%rd1, [_Z20sigmoid_square_error8c_matrixS_Pi_param_0];
	ld.param.u64 	%rd11, [_Z20sigmoid_square_error8c_matrixS_Pi_param_0+32];
	ld.param.u64 	%rd12, [_Z20sigmoid_square_error8c_matrixS_Pi_param_2];
	cvta.to.global.u64 	%rd13, %rd12;
	cvta.to.global.u64 	%rd2, %rd11;
	mov.u32 	%r3, %ctaid.x;
	mov.u32 	%r4, %ntid.x;
	mov.u32 	%r5, %tid.x;
	mad.lo.s32 	%r1, %r3, %r4, %r5;
	mov.u32 	%r6, %ctaid.y;
	mov.u32 	%r7, %ntid.y;
	mov.u32 	%r8, %tid.y;
	mad.lo.s32 	%r2, %r6, %r7, %r8;
	mul.wide.u32 	%rd14, %r2, 4;
	add.s64 	%rd15, %rd13, %rd14;
	ld.global.u32 	%r9, [%rd15];
	cvt.s64.s32 	%rd26, %r1;
	setp.ne.s32 	%p1, %r1, %r9;
	@%p1 bra 	$L__BB10_2;
	mad.lo.s64 	%rd19, %rd1, %rd26, %rd2;
	add.s64 	%rd21, %rd19, %rd14;
	ld.global.f32 	%f11, [%rd21];
	add.f32 	%f10, %f11, 0fBF800000;
	bra.uni 	$L__BB10_3;
$L__BB10_2:
	mad.lo.s64 	%rd16, %rd1, %rd26, %rd2;
	add.s64 	%rd18, %rd16, %rd14;
	ld.global.f32 	%f10, [%rd18];
	mov.f32 	%f11, %f10;
$L__BB10_3:
	cvta.to.global.u64 	%rd22, %rd10;
	mad.lo.s64 	%rd23, %rd26, %rd6, %rd22;
	add.s64 	%rd25, %rd23, %rd14;
	mov.f32 	%f6, 0f3F800000;
	sub.f32 	%f7, %f6, %f11;
	mul.f32 	%f8, %f10, %f11;
	mul.f32 	%f9, %f8, %f7;
	st.global.f32 	[%rd25], %f9;
	ret;

}
	// .globl	_Z13cross_entropyPfS_m
.visible .entry _Z13cross_entropyPfS_m(
	.param .u64 .ptr .align 1 _Z13cross_entropyPfS_m_param_0,
	.param .u64 .ptr .align 1 _Z13cross_entropyPfS_m_param_1,
	.param .u64 _Z13cross_entropyPfS_m_param_2
)
{


	ret;

}
	// .globl	_Z17mean_square_errorPfS_m
.visible .entry _Z17mean_square_errorPfS_m(
	.param .u64 .ptr .align 1 _Z17mean_square_errorPfS_m_param_0,
	.param .u64 .ptr .align 1 _Z17mean_square_errorPfS_m_param_1,
	.param .u64 _Z17mean_square_errorPfS_m_param_2
)
{


	ret;

}
	// .globl	_Z20weight_update_kernel8c_matrixS_S_f
.visible .entry _Z20weight_update_kernel8c_matrixS_S_f(
	.param .align 8 .b8 _Z20weight_update_kernel8c_matrixS_S_f_param_0[40],
	.param .align 8 .b8 _Z20weight_update_kernel8c_matrixS_S_f_param_1[40],
	.param .align 8 .b8 _Z20weight_update_kernel8c_matrixS_S_f_param_2[40],
	.param .f32 _Z20weight_update_kernel8c_matrixS_S_f_param_3
)
{
	.reg .pred 	%p<13>;
	.reg .b32 	%r<10>;
	.reg .b32 	%f<75>;
	.reg .b64 	%rd<86>;

	ld.param.u64 	%rd28, [_Z20weight_update_kernel8c_matrixS_S_f_param_2+32];
	ld.param.u64 	%rd24, [_Z20weight_update_kernel8c_matrixS_S_f_param_2];
	ld.param.u64 	%rd1, [_Z20weight_update_kernel8c_matrixS_S_f_param_0];
	ld.param.u64 	%rd2, [_Z20weight_update_kernel8c_matrixS_S_f_param_0+8];
	ld.param.u64 	%rd3, [_Z20weight_update_kernel8c_matrixS_S_f_param_0+32];
	ld.param.u64 	%rd4, [_Z20weight_update_kernel8c_matrixS_S_f_param_1];
	ld.param.u64 	%rd5, [_Z20weight_update_kernel8c_matrixS_S_f_param_1+32];
	ld.param.u64 	%rd25, [_Z20weight_update_kernel8c_matrixS_S_f_param_2+8];
	ld.param.u64 	%rd29, [_Z20weight_update_kernel8c_matrixS_S_f_param_2+16];
	ld.param.f32 	%f13, [_Z20weight_update_kernel8c_matrixS_S_f_param_3];
	mov.u32 	%r1, %ctaid.x;
	mov.u32 	%r2, %ntid.x;
	mov.u32 	%r3, %tid.x;
	mad.lo.s32 	%r4, %r1, %r2, %r3;
	mov.u32 	%r5, %ctaid.y;
	mov.u32 	%r6, %ntid.y;
	mov.u32 	%r7, %tid.y;
	mad.lo.s32 	%r8, %r5, %r6, %r7;
	cvt.s64.s32 	%rd6, %r4;
	setp.le.u64 	%p1, %rd25, %rd6;
	cvt.u64.u32 	%rd7, %r8;
	setp.le.u64 	%p2, %rd29, %rd7;
	or.pred  	%p3, %p1, %p2;
	@%p3 bra 	$L__BB13_14;
	setp.eq.s64 	%p4, %rd2, 0;
	mov.f32 	%f74, 0f00000000;
	@%p4 bra 	$L__BB13_13;
	cvta.to.global.u64 	%rd31, %rd3;
	shl.b64 	%rd32, %rd6, 2;
	add.s64 	%rd8, %rd31, %rd32;
	cvta.to.global.u64 	%rd33, %rd5;
	shl.b64 	%rd34, %rd7, 2;
	add.s64 	%rd9, %rd33, %rd34;
	setp.lt.u64 	%p5, %rd2, 8;
	mov.f32 	%f74, 0f00000000;
	mov.b64 	%rd84, 0;
	@%p5 bra 	$L__BB13_5;
	and.b64  	%rd84, %rd2, -8;
	mov.f32 	%f74, 0f00000000;
	mov.u64 	%rd80, %rd9;
	mov.u64 	%rd81, %rd8;
	mov.u64 	%rd82, %rd84;
$L__BB13_4:
	.pragma "nounroll";
	ld.global.f32 	%f18, [%rd81];
	ld.global.f32 	%f19, [%rd80];
	fma.rn.f32 	%f20, %f18, %f19, %f74;
	add.s64 	%rd35, %rd81, %rd1;
	ld.global.f32 	%f21, [%rd35];
	add.s64 	%rd36, %rd80, %rd4;
	ld.global.f32 	%f22, [%rd36];
	fma.rn.f32 	%f23, %f21, %f22, %f20;
	add.s64 	%rd37, %rd35, %rd1;
	ld.global.f32 	%f24, [%rd37];
	add.s64 	%rd38, %rd36, %rd4;
	ld.global.f32 	%f25, [%rd38];
	fma.rn.f32 	%f26, %f24, %f25, %f23;
	add.s64 	%rd39, %rd37, %rd1;
	ld.global.f32 	%f27, [%rd39];
	add.s64 	%rd40, %rd38, %rd4;
	ld.global.f32 	%f28, [%rd40];
	fma.rn.f32 	%f29, %f27, %f28, %f26;
	add.s64 	%rd41, %rd39, %rd1;
	ld.global.f32 	%f30, [%rd41];
	add.s64 	%rd42, %rd40, %rd4;
	ld.global.f32 	%f31, [%rd42];
	fma.rn.f32 	%f32, %f30, %f31, %f29;
	add.s64 	%rd43, %rd41, %rd1;
	ld.global.f32 	%f33, [%rd43];
	add.s64 	%rd44, %rd42, %rd4;
	ld.global.f32 	%f34, [%rd44];
	fma.rn.f32 	%f35, %f33, %f34, %f32;
	add.s64 	%rd45, %rd43, %rd1;
	ld.global.f32 	%f36, [%rd45];
	add.s64 	%rd46, %rd44, %rd4;
	ld.global.f32 	%f37, [%rd46];
	fma.rn.f32 	%f38, %f36, %f37, %f35;
	add.s64 	%rd47, %rd45, %rd1;
	ld.global.f32 	%f39, [%rd47];
	add.s64 	%rd48, %rd46, %rd4;
	ld.global.f32 	%f40, [%rd48];
	fma.rn.f32 	%f74, %f39, %f40, %f38;
	add.s64 	%rd82, %rd82, -8;
	shl.b64 	%rd49, %rd1, 3;
	add.s64 	%rd81, %rd81, %rd49;
	shl.b64 	%rd50, %rd4, 3;
	add.s64 	%rd80, %rd80, %rd50;
	setp.ne.s64 	%p6, %rd82, 0;
	@%p6 bra 	$L__BB13_4;
$L__BB13_5:
	and.b64  	%rd18, %rd2, 7;
	setp.eq.s64 	%p7, %rd18, 0;
	@%p7 bra 	$L__BB13_13;
	and.b64  	%rd19, %rd2, 3;
	setp.lt.u64 	%p8, %rd18, 4;
	@%p8 bra 	$L__BB13_8;
	mad.lo.s64 	%rd51, %rd84, %rd1, %rd8;
	ld.global.f32 	%f42, [%rd51];
	mad.lo.s64 	%rd52, %rd84, %rd4, %rd9;
	ld.global.f32 	%f43, [%rd52];
	fma.rn.f32 	%f44, %f42, %f43, %f74;
	add.s64 	%rd53, %rd84, 1;
	and.b64  	%rd54, %rd53, 4294967295;
	mad.lo.s64 	%rd55, %rd54, %rd1, %rd8;
	ld.global.f32 	%f45, [%rd55];
	mad.lo.s64 	%rd56, %rd54, %rd4, %rd9;
	ld.global.f32 	%f46, [%rd56];
	fma.rn.f32 	%f47, %f45, %f46, %f44;
	add.s64 	%rd57, %rd84, 2;
	and.b64  	%rd58, %rd57, 4294967295;
	mad.lo.s64 	%rd59, %rd58, %rd1, %rd8;
	ld.global.f32 	%f48, [%rd59];
	mad.lo.s64 	%rd60, %rd58, %rd4, %rd9;
	ld.global.f32 	%f49, [%rd60];
	fma.rn.f32 	%f50, %f48, %f49, %f47;
	add.s64 	%rd61, %rd84, 3;
	and.b64  	%rd62, %rd61, 4294967295;
	mad.lo.s64 	%rd63, %rd62, %rd1, %rd8;
	ld.global.f32 	%f51, [%rd63];
	mad.lo.s64 	%rd64, %rd62, %rd4, %rd9;
	ld.global.f32 	%f52, [%rd64];
	fma.rn.f32 	%f74, %f51, %f52, %f50;
	add.s64 	%rd65, %rd84, 4;
	and.b64  	%rd84, %rd65, 4294967295;
$L__BB13_8:
	setp.eq.s64 	%p9, %rd19, 0;
	@%p9 bra 	$L__BB13_13;
	setp.eq.s64 	%p10, %rd19, 1;
	@%p10 bra 	$L__BB13_11;
	mad.lo.s64 	%rd66, %rd84, %rd1, %rd8;
	ld.global.f32 	%f54, [%rd66];
	mad.lo.s64 	%rd67, %rd84, %rd4, %rd9;
	ld.global.f32 	%f55, [%rd67];
	fma.rn.f32 	%f56, %f54, %f55, %f74;
	add.s64 	%rd68, %rd84, 1;
	and.b64  	%rd69, %rd68, 4294967295;
	mad.lo.s64 	%rd70, %rd69, %rd1, %rd8;
	ld.global.f32 	%f57, [%rd70];
	mad.lo.s64 	%rd71, %rd69, %rd4, %rd9;
	ld.global.f32 	%f58, [%rd71];
	fma.rn.f32 	%f74, %f57, %f58, %f56;
	add.s64 	%rd72, %rd84, 2;
	and.b64  	%rd84, %rd72, 4294967295;
$L__BB13_11:
	and.b64  	%rd73, %rd2, 1;
	setp.eq.b64 	%p11, %rd73, 1;
	not.pred 	%p12, %p11;
	@%p12 bra 	$L__BB13_13;
	mad.lo.s64 	%rd74, %rd84, %rd1, %rd8;
	ld.global.f32 	%f59, [%rd74];
	mad.lo.s64 	%rd75, %rd84, %rd4, %rd9;
	ld.global.f32 	%f60, [%rd75];
	fma.rn.f32 	%f74, %f59, %f60, %f74;
$L__BB13_13:
	mul.f32 	%f61, %f13, %f74;
	cvt.rn.f32.u64 	%f62, %rd2;
	mov.f32 	%f63, 0fBF800000;
	div.rn.f32 	%f64, %f63, %f62;
	cvta.to.global.u64 	%rd76, %rd28;
	mad.lo.s64 	%rd77, %rd24, %rd6, %rd76;
	shl.b64 	%rd78, %rd7, 2;
	add.s64 	%rd79, %rd77, %rd78;
	ld.global.f32 	%f65, [%rd79];
	fma.rn.f32 	%f66, %f64, %f61, %f65;
	st.global.f32 	[%rd79], %f66;
$L__BB13_14:
	ret;

}
	// .globl	_Z21update_correct_labels8c_matrixPiS0_
.visible .entry _Z21update_correct_labels8c_matrixPiS0_(
	.param .align 8 .b8 _Z21update_correct_labels8c_matrixPiS0__param_0[40],
	.param .u64 .ptr .align 1 _Z21update_correct_labels8c_matrixPiS0__param_1,
	.param .u64 .ptr .align 1 _Z21update_correct_labels8c_matrixPiS0__param_2
)
{
	.reg .pred 	%p<40>;
	.reg .b32 	%r<92>;
	.reg .b32 	%f<59>;
	.reg .b64 	%rd<122>;

	ld.param.u64 	%rd29, [_Z21update_correct_labels8c_matrixPiS0__param_0+32];
	ld.param.u64 	%rd25, [_Z21update_correct_labels8c_matrixPiS0__param_0];
	ld.param.u64 	%rd27, [_Z21update_correct_labels8c_matrixPiS0__param_0+16];
	ld.param.u64 	%rd30, [_Z21update_correct_labels8c_matrixPiS0__param_1];
	ld.param.u64 	%rd31, [_Z21update_correct_labels8c_matrixPiS0__param_2];
	mov.u32 	%r18, %ctaid.x;
	mov.u32 	%r19, %ntid.x;
	mov.u32 	%r20, %tid.x;
	mad.lo.s32 	%r1, %r18, %r19, %r20;
	add.s64 	%rd2, %rd27, -3;
	setp.gt.u64 	%p1, %rd2, -3;
	mov.b32 	%r91, 0;
	@%p1 bra 	$L__BB14_12;
	cvta.to.global.u64 	%rd3, %rd29;
	cvt.s64.s32 	%rd33, %r1;
	mul.lo.s64 	%rd4, %rd25, %rd33;
	add.s64 	%rd5, %rd3, %rd4;
	add.s64 	%rd6, %rd27, -2;
	and.b64  	%rd7, %rd6, 15;
	setp.lt.u64 	%p2, %rd2, 15;
	mov.b32 	%r91, 0;
	mov.b64 	%rd118, 1;
	@%p2 bra 	$L__BB14_4;
	and.b64  	%rd8, %rd6, -16;
	add.s64 	%rd35, %rd4, %rd3;
	add.s64 	%rd115, %rd35, 4;
	mov.b32 	%r91, 0;
	mov.b64 	%rd116, 1;
	mov.b32 	%r82, 8;
$L__BB14_3:
	.pragma "nounroll";
	add.s32 	%r25, %r82, -7;
	ld.global.f32 	%f1, [%rd115];
	mul.wide.u32 	%rd36, %r91, 4;
	add.s64 	%rd37, %rd5, %rd36;
	ld.global.f32 	%f2, [%rd37];
	setp.gt.f32 	%p3, %f1, %f2;
	selp.b32 	%r26, %r25, %r91, %p3;
	add.s32 	%r27, %r82, -6;
	shl.b64 	%rd38, %rd116, 2;
	and.b64  	%rd39, %rd38, 17179869180;
	add.s64 	%rd40, %rd5, %rd39;
	ld.global.f32 	%f3, [%rd40+4];
	mul.wide.u32 	%rd41, %r26, 4;
	add.s64 	%rd42, %rd5, %rd41;
	ld.global.f32 	%f4, [%rd42];
	setp.gt.f32 	%p4, %f3, %f4;
	selp.b32 	%r28, %r27, %r26, %p4;
	add.s32 	%r29, %r82, -5;
	ld.global.f32 	%f5, [%rd40+8];
	mul.wide.u32 	%rd43, %r28, 4;
	add.s64 	%rd44, %rd5, %rd43;
	ld.global.f32 	%f6, [%rd44];
	setp.gt.f32 	%p5, %f5, %f6;
	selp.b32 	%r30, %r29, %r28, %p5;
	add.s32 	%r31, %r82, -4;
	ld.global.f32 	%f7, [%rd40+12];
	mul.wide.u32 	%rd45, %r30, 4;
	add.s64 	%rd46, %rd5, %rd45;
	ld.global.f32 	%f8, [%rd46];
	setp.gt.f32 	%p6, %f7, %f8;
	selp.b32 	%r32, %r31, %r30, %p6;
	add.s32 	%r33, %r82, -3;
	ld.global.f32 	%f9, [%rd40+16];
	mul.wide.u32 	%rd47, %r32, 4;
	add.s64 	%rd48, %rd5, %rd47;
	ld.global.f32 	%f10, [%rd48];
	setp.gt.f32 	%p7, %f9, %f10;
	selp.b32 	%r34, %r33, %r32, %p7;
	add.s32 	%r35, %r82, -2;
	ld.global.f32 	%f11, [%rd40+20];
	mul.wide.u32 	%rd49, %r34, 4;
	add.s64 	%rd50, %rd5, %rd49;
	ld.global.f32 	%f12, [%rd50];
	setp.gt.f32 	%p8, %f11, %f12;
	selp.b32 	%r36, %r35, %r34, %p8;
	add.s32 	%r37, %r82, -1;
	ld.global.f32 	%f13, [%rd40+24];
	mul.wide.u32 	%rd51, %r36, 4;
	add.s64 	%rd52, %rd5, %rd51;
	ld.global.f32 	%f14, [%rd52];
	setp.gt.f32 	%p9, %f13, %f14;
	selp.b32 	%r38, %r37, %r36, %p9;
	add.s32 	%r39, %r82, 8;
	ld.global.f32 	%f15, [%rd40+28];
	mul.wide.u32 	%rd53, %r38, 4;
	add.s64 	%rd54, %rd5, %rd53;
	ld.global.f32 	%f16, [%rd54];
	setp.gt.f32 	%p10, %f15, %f16;
	selp.b32 	%r40, %r82, %r38, %p10;
	add.s32 	%r41, %r82, 1;
	ld.global.f32 	%f17, [%rd40+32];
	mul.wide.u32 	%rd55, %r40, 4;
	add.s64 	%rd56, %rd5, %rd55;
	ld.global.f32 	%f18, [%rd56];
	setp.gt.f32 	%p11, %f17, %f18;
	selp.b32 	%r42, %r41, %r40, %p11;
	add.s32 	%r43, %r82, 2;
	ld.global.f32 	%f19, [%rd40+36];
	mul.wide.u32 	%rd57, %r42, 4;
	add.s64 	%rd58, %rd5, %rd57;
	ld.global.f32 	%f20, [%rd58];
	setp.gt.f32 	%p12, %f19, %f20;
	selp.b32 	%r44, %r43, %r42, %p12;
	add.s32 	%r45, %r82, 3;
	ld.global.f32 	%f21, [%rd40+40];
	mul.wide.u32 	%rd59, %r44, 4;
	add.s64 	%rd60, %rd5, %rd59;
	ld.global.f32 	%f22, [%rd60];
	setp.gt.f32 	%p13, %f21, %f22;
	selp.b32 	%r46, %r45, %r44, %p13;
	add.s32 	%r47, %r82, 4;
	ld.global.f32 	%f23, [%rd40+44];
	mul.wide.u32 	%rd61, %r46, 4;
	add.s64 	%rd62, %rd5, %rd61;
	ld.global.f32 	%f24, [%rd62];
	setp.gt.f32 	%p14, %f23, %f24;
	selp.b32 	%r48, %r47, %r46, %p14;
	add.s32 	%r49, %r82, 5;
	ld.global.f32 	%f25, [%rd40+48];
	mul.wide.u32 	%rd63, %r48, 4;
	add.s64 	%rd64, %rd5, %rd63;
	ld.global.f32 	%f26, [%rd64];
	setp.gt.f32 	%p15, %f25, %f26;
	selp.b32 	%r50, %r49, %r48, %p15;
	add.s32 	%r51, %r82, 6;
	ld.global.f32 	%f27, [%rd40+52];
	mul.wide.u32 	%rd65, %r50, 4;
	add.s64 	%rd66, %rd5, %rd65;
	ld.global.f32 	%f28, [%rd66];
	setp.gt.f32 	%p16, %f27, %f28;
	selp.b32 	%r52, %r51, %r50, %p16;
	add.s32 	%r53, %r82, 7;
	ld.global.f32 	%f29, [%rd40+56];
	mul.wide.u32 	%rd67, %r52, 4;
	add.s64 	%rd68, %rd5, %rd67;
	ld.global.f32 	%f30, [%rd68];
	setp.gt.f32 	%p17, %f29, %f30;
	selp.b32 	%r54, %r53, %r52, %p17;
	ld.global.f32 	%f31, [%rd40+60];
	mul.wide.u32 	%rd69, %r54, 4;
	add.s64 	%rd70, %rd5, %rd69;
	ld.global.f32 	%f32, [%rd70];
	setp.gt.f32 	%p18, %f31, %f32;
	selp.b32 	%r91, %r39, %r54, %p18;
	add.s64 	%rd118, %rd116, 16;
	add.s64 	%rd71, %rd116, 15;
	add.s32 	%r82, %r82, 16;
	add.s64 	%rd115, %rd115, 64;
	setp.ne.s64 	%p19, %rd71, %rd8;
	mov.u64 	%rd116, %rd118;
	@%p19 bra 	$L__BB14_3;
$L__BB14_4:
	setp.eq.s64 	%p20, %rd7, 0;
	@%p20 bra 	$L__BB14_12;
	and.b64  	%rd15, %rd6, 7;
	setp.lt.u64 	%p21, %rd7, 8;
	@%p21 bra 	$L__BB14_7;
	cvt.u32.u64 	%r56, %rd118;
	shl.b64 	%rd72, %rd118, 2;
	add.s64 	%rd73, %rd5, %rd72;
	ld.global.f32 	%f33, [%rd73];
	mul.wide.u32 	%rd74, %r91, 4;
	add.s64 	%rd75, %rd5, %rd74;
	ld.global.f32 	%f34, [%rd75];
	setp.gt.f32 	%p22, %f33, %f34;
	selp.b32 	%r57, %r56, %r91, %p22;
	add.s32 	%r58, %r56, 1;
	and.b64  	%rd76, %rd72, 17179869180;
	add.s64 	%rd77, %rd5, %rd76;
	ld.global.f32 	%f35, [%rd77+4];
	mul.wide.u32 	%rd78, %r57, 4;
	add.s64 	%rd79, %rd5, %rd78;
	ld.global.f32 	%f36, [%rd79];
	setp.gt.f32 	%p23, %f35, %f36;
	selp.b32 	%r59, %r58, %r57, %p23;
	add.s32 	%r60, %r56, 2;
	ld.global.f32 	%f37, [%rd77+8];
	mul.wide.u32 	%rd80, %r59, 4;
	add.s64 	%rd81, %rd5, %rd80;
	ld.global.f32 	%f38, [%rd81];
	setp.gt.f32 	%p24, %f37, %f38;
	selp.b32 	%r61, %r60, %r59, %p24;
	add.s32 	%r62, %r56, 3;
	ld.global.f32 	%f39, [%rd77+12];
	mul.wide.u32 	%rd82, %r61, 4;
	add.s64 	%rd83, %rd5, %rd82;
	ld.global.f32 	%f40, [%rd83];
	setp.gt.f32 	%p25, %f39, %f40;
	selp.b32 	%r63, %r62, %r61, %p25;
	add.s32 	%r64, %r56, 4;
	ld.global.f32 	%f41, [%rd77+16];
	mul.wide.u32 	%rd84, %r63, 4;
	add.s64 	%rd85, %rd5, %rd84;
	ld.global.f32 	%f42, [%rd85];
	setp.gt.f32 	%p26, %f41, %f42;
	selp.b32 	%r65, %r64, %r63, %p26;
	add.s32 	%r66, %r56, 5;
	ld.global.f32 	%f43, [%rd77+20];
	mul.wide.u32 	%rd86, %r65, 4;
	add.s64 	%rd87, %rd5, %rd86;
	ld.global.f32 	%f44, [%rd87];
	setp.gt.f32 	%p27, %f43, %f44;
	selp.b32 	%r67, %r66, %r65, %p27;
	add.s32 	%r68, %r56, 6;
	ld.global.f32 	%f45, [%rd77+24];
	mul.wide.u32 	%rd88, %r67, 4;
	add.s64 	%rd89, %rd5, %rd88;
	ld.global.f32 	%f46, [%rd89];
	setp.gt.f32 	%p28, %f45, %f46;
	selp.b32 	%r69, %r68, %r67, %p28;
	add.s32 	%r70, %r56, 7;
	ld.global.f32 	%f47, [%rd77+28];
	mul.wide.u32 	%rd90, %r69, 4;
	add.s64 	%rd91, %rd5, %rd90;
	ld.global.f32 	%f48, [%rd91];
	setp.gt.f32 	%p29, %f47, %f48;
	selp.b32 	%r91, %r70, %r69, %p29;
	add.s64 	%rd92, %rd118, 8;
	and.b64  	%rd118, %rd92, 4294967295;
$L__BB14_7:
	setp.eq.s64 	%p30, %rd15, 0;
	@%p30 bra 	$L__BB14_12;
	and.b64  	%rd120, %rd6, 3;
	setp.lt.u64 	%p31, %rd15, 4;
	@%p31 bra 	$L__BB14_10;
	cvt.u32.u64 	%r72, %rd118;
	shl.b64 	%rd93, %rd118, 2;
	add.s64 	%rd94, %rd5, %rd93;
	ld.global.f32 	%f49, [%rd94];
	mul.wide.u32 	%rd95, %r91, 4;
	add.s64 	%rd96, %rd5, %rd95;
	ld.global.f32 	%f50, [%rd96];
	setp.gt.f32 	%p32, %f49, %f50;
	selp.b32 	%r73, %r72, %r91, %p32;
	add.s32 	%r74, %r72, 1;
	and.b64  	%rd97, %rd93, 17179869180;
	add.s64 	%rd98, %rd5, %rd97;
	ld.global.f32 	%f51, [%rd98+4];
	mul.wide.u32 	%rd99, %r73, 4;
	add.s64 	%rd100, %rd5, %rd99;
	ld.global.f32 	%f52, [%rd100];
	setp.gt.f32 	%p33, %f51, %f52;
	selp.b32 	%r75, %r74, %r73, %p33;
	add.s32 	%r76, %r72, 2;
	ld.global.f32 	%f53, [%rd98+8];
	mul.wide.u32 	%rd101, %r75, 4;
	add.s64 	%rd102, %rd5, %rd101;
	ld.global.f32 	%f54, [%rd102];
	setp.gt.f32 	%p34, %f53, %f54;
	selp.b32 	%r77, %r76, %r75, %p34;
	add.s32 	%r78, %r72, 3;
	ld.global.f32 	%f55, [%rd98+12];
	mul.wide.u32 	%rd103, %r77, 4;
	add.s64 	%rd104, %rd5, %rd103;
	ld.global.f32 	%f56, [%rd104];
	setp.gt.f32 	%p35, %f55, %f56;
	selp.b32 	%r91, %r78, %r77, %p35;
	add.s64 	%rd105, %rd118, 4;
	and.b64  	%rd118, %rd105, 4294967295;
$L__BB14_10:
	setp.eq.s64 	%p36, %rd120, 0;
	@%p36 bra 	$L__BB14_12;
$L__BB14_11:
	.pragma "nounroll";
	cvt.u32.u64 	%r79, %rd118;
	shl.b64 	%rd106, %rd118, 2;
	add.s64 	%rd107, %rd5, %rd106;
	ld.global.f32 	%f57, [%rd107];
	mul.wide.u32 	%rd108, %r91, 4;
	add.s64 	%rd109, %rd5, %rd108;
	ld.global.f32 	%f58, [%rd109];
	setp.gt.f32 	%p37, %f57, %f58;
	selp.b32 	%r91, %r79, %r91, %p37;
	add.s64 	%rd110, %rd118, 1;
	and.b64  	%rd118, %rd110, 4294967295;
	add.s64 	%rd120, %rd120, -1;
	setp.ne.s64 	%p38, %rd120, 0;
	@%p38 bra 	$L__BB14_11;
$L__BB14_12:
	cvta.to.global.u64 	%rd111, %rd30;
	mul.wide.s32 	%rd112, %r1, 4;
	add.s64 	%rd113, %rd111, %rd112;
	ld.global.u32 	%r80, [%rd113];
	setp.ne.s32 	%p39, %r91, %r80;
	@%p39 bra 	$L__BB14_14;
	cvta.to.global.u64 	%rd114, %rd31;
	atom.global.add.u32 	%r81, [%rd114], 1;
$L__BB14_14:
	ret;

}


// ===== COMPILED SASS (sm_100) =====

	.target	sm_100

	.elftype	@"ET_EXEC"


//--------------------- .note.nv.tkinfo           --------------------------
	.section	.note.nv.tkinfo,"",@"SHT_NOTE"
	.sectionflags	@"SHF_NOTE_NV_TKINFO"
	.tkinfo
        /*0018*/ 	.word	0x00000002
        /*0030*/ 	.string	""
        /*0030*/ 	.string	"ptxas"
        /*0030*/ 	.string	"Cuda compilation tools, release 13.0, V13.0.88"
        /*0030*/ 	.string	"Build cuda_13.0.r13.0/compiler.36424714_0"
        /*0030*/ 	.string	"-arch sm_100 -m 64 "



//--------------------- .note.nv.cuinfo           --------------------------
	.section	.note.nv.cuinfo,"",@"SHT_NOTE"
	.sectionflags	@"SHF_NOTE_NV_CUINFO"
        /*0018*/ 	.short	0x0002
        /*001a*/ 	.short	0x0064
        /*001c*/ 	.short	0x0082
	.zero		2


//--------------------- .nv.info                  --------------------------
	.section	.nv.info,"",@"SHT_CUDA_INFO"
	.align	4


	//----- nvinfo : EIATTR_REGCOUNT
	.align		4
        /*0000*/ 	.byte	0x04, 0x2f
        /*0002*/ 	.short	(.L_1 - .L_0)
	.align		4
.L_0:
        /*0004*/ 	.word	index@(_Z9matmulvecPfS_iiS_)
        /*0008*/ 	.word	0x0000001e


	//----- nvinfo : EIATTR_FRAME_SIZE
	.align		4
.L_1:
        /*000c*/ 	.byte	0x04, 0x11
        /*000e*/ 	.short	(.L_3 - .L_2)
	.align		4
.L_2:
        /*0010*/ 	.word	index@(_Z9matmulvecPfS_iiS_)
        /*0014*/ 	.word	0x00000000


	//----- nvinfo : EIATTR_REGCOUNT
	.align		4
.L_3:
        /*0018*/ 	.byte	0x04, 0x2f
        /*001a*/ 	.short	(.L_5 - .L_4)
	.align		4
.L_4:
        /*001c*/ 	.word	index@(_Z9matmulmat8c_matrixS_S_)
        /*0020*/ 	.word	0x00000020


	//----- nvinfo : EIATTR_FRAME_SIZE
	.align		4
.L_5:
        /*0024*/ 	.byte	0x04, 0x11
        /*0026*/ 	.short	(.L_7 - .L_6)
	.align		4
.L_6:
        /*0028*/ 	.word	index@(_Z9matmulmat8c_matrixS_S_)
        /*002c*/ 	.word	0x00000000


	//----- nvinfo : EIATTR_REGCOUNT
	.align		4
.L_7:
        /*0030*/ 	.byte	0x04, 0x2f
        /*0032*/ 	.short	(.L_9 - .L_8)
	.align		4
.L_8:
        /*0034*/ 	.word	index@(_Z10matmulmatT8c_matrixS_S_)
        /*0038*/ 	.word	0x00000020


	//----- nvinfo : EIATTR_FRAME_SIZE
	.align		4
.L_9:
        /*003c*/ 	.byte	0x04, 0x11
        /*003e*/ 	.short	(.L_11 - .L_10)
	.align		4
.L_10:
        /*0040*/ 	.word	index@(_Z10matmulmatT8c_matrixS_S_)
        /*0044*/ 	.word	0x00000000


	//----- nvinfo : EIATTR_REGCOUNT
	.align		4
.L_11:
        /*0048*/ 	.byte	0x04, 0x2f
        /*004a*/ 	.short	(.L_13 - .L_12)
	.align		4
.L_12:
        /*004c*/ 	.word	index@(_Z11relu_kernel8c_matrixS_)
        /*0050*/ 	.word	0x0000000c


	//----- nvinfo : EIATTR_FRAME_SIZE
	.align		4
.L_13:
        /*0054*/ 	.byte	0x04, 0x11
        /*0056*/ 	.short	(.L_15 - .L_14)
	.align		4
.L_14:
        /*0058*/ 	.word	index@(_Z11relu_kernel8c_matrixS_)
        /*005c*/ 	.word	0x00000000


	//----- nvinfo : EIATTR_REGCOUNT
	.align		4
.L_15:
        /*0060*/ 	.byte	0x04, 0x2f
        /*0062*/ 	.short	(.L_17 - .L_16)
	.align		4
.L_16:
        /*0064*/ 	.word	index@(_Z14sigmoid_kernelPfS_m)
        /*0068*/ 	.word	0x0000000f


	//----- nvinfo : EIATTR_FRAME_SIZE
	.align		4
.L_17:
        /*006c*/ 	.byte	0x04, 0x11
        /*006e*/ 	.short	(.L_19 - .L_18)
	.align		4
.L_18:
        /*0070*/ 	.word	index@($__internal_3_$__cuda_sm20_rcp_rn_f32_slowpath)
        /*0074*/ 	.word	0x00000000


	//----- nvinfo : EIATTR_FRAME_SIZE
	.align		4
.L_19:
        /*0078*/ 	.byte	0x04, 0x11
        /*007a*/ 	.short	(.L_21 - .L_20)
	.align		4
.L_20:
        /*007c*/ 	.word	index@(_Z14sigmoid_kernelPfS_m)
        /*0080*/ 	.word	0x00000000


	//----- nvinfo : EIATTR_REGCOUNT
	.align		4
.L_21:
        /*0084*/ 	.byte	0x04, 0x2f
        /*0086*/ 	.short	(.L_23 - .L_22)
	.align		4
.L_22:
        /*0088*/ 	.word	index@(_Z18sigmoid_derivativePfS_m)
        /*008c*/ 	.word	0x0000000f


	//----- nvinfo : EIATTR_FRAME_SIZE
	.align		4
.L_23:
        /*0090*/ 	.byte	0x04, 0x11
        /*0092*/ 	.short	(.L_25 - .L_24)
	.align		4
.L_24:
        /*0094*/ 	.word	index@($__internal_2_$__cuda_sm20_rcp_rn_f32_slowpath)
        /*0098*/ 	.word	0x00000000


	//----- nvinfo : EIATTR_FRAME_SIZE
	.align		4
.L_25:
        /*009c*/ 	.byte	0x04, 0x11
        /*009e*/ 	.short	(.L_27 - .L_26)
	.align		4
.L_26:
        /*00a0*/ 	.word	index@(_Z18sigmoid_derivativePfS_m)
        /*00a4*/ 	.word	0x00000000


	//----- nvinfo : EIATTR_REGCOUNT
	.align		4
.L_27:
        /*00a8*/ 	.byte	0x04, 0x2f
        /*00aa*/ 	.short	(.L_29 - .L_28)
	.align		4
.L_28:
        /*00ac*/ 	.word	index@(_Z14elementwisemul8c_matrixS_S_)
        /*00b0*/ 	.word	0x0000000e


	//----- nvinfo : EIATTR_FRAME_SIZE
	.align		4
.L_29:
        /*00b4*/ 	.byte	0x04, 0x11
        /*00b6*/ 	.short	(.L_31 - .L_30)
	.align		4
.L_30:
        /*00b8*/ 	.word	index@(_Z14elementwisemul8c_matrixS_S_)
        /*00bc*/ 	.word	0x00000000


	//----- nvinfo : EIATTR_REGCOUNT
	.align		4
.L_31:
        /*00c0*/ 	.byte	0x04, 0x2f
        /*00c2*/ 	.short	(.L_33 - .L_32)
	.align		4
.L_32:
        /*00c4*/ 	.word	index@(_Z15relu_derivative8c_matrixS_)
        /*00c8*/ 	.word	0x0000000c


	//----- nvinfo : EIATTR_FRAME_SIZE
	.align		4
.L_33:
        /*00cc*/ 	.byte	0x04, 0x11
        /*00ce*/ 	.short	(.L_35 - .L_34)
	.align		4
.L_34:
        /*00d0*/ 	.word	index@(_Z15relu_derivative8c_matrixS_)
        /*00d4*/ 	.word	0x00000000


	//----- nvinfo : EIATTR_REGCOUNT
	.align		4
.L_35:
        /*00d8*/ 	.byte	0x04, 0x2f
        /*00da*/ 	.short	(.L_37 - .L_36)
	.align		4
.L_36:
        /*00dc*/ 	.word	index@(_Z14softmax_kernel8c_matrixS_)
        /*00e0*/ 	.word	0x00000020


	//----- nvinfo : EIATTR_FRAME_SIZE
	.align		4
.L_37:
        /*00e4*/ 	.byte	0x04, 0x11
        /*00e6*/ 	.short	(.L_39 - .L_38)
	.align		4
.L_38:
        /*00e8*/ 	.word	index@($__internal_1_$__cuda_sm3x_div_rn_noftz_f32_slowpath)
        /*00ec*/ 	.word	0x00000000


	//----- nvinfo : EIATTR_FRAME_SIZE
	.align		4
.L_39:
        /*00f0*/ 	.byte	0x04, 0x11
        /*00f2*/ 	.short	(.L_41 - .L_40)
	.align		4
.L_40:
        /*00f4*/ 	.word	index@(_Z14softmax_kernel8c_matrixS_)
        /*00f8*/ 	.word	0x00000000


	//----- nvinfo : EIATTR_REGCOUNT
	.align		4
.L_41:
        /*00fc*/ 	.byte	0x04, 0x2f
        /*00fe*/ 	.short	(.L_43 - .L_42)
	.align		4
.L_42:
        /*0100*/ 	.word	index@(_Z21softmax_crossen_error8c_matrixS_Pi)
        /*0104*/ 	.word	0x0000000a


	//----- nvinfo : EIATTR_FRAME_SIZE
	.align		4
.L_43:
        /*0108*/ 	.byte	0x04, 0x11
        /*010a*/ 	.short	(.L_45 - .L_44)
	.align		4
.L_44:
        /*010c*/ 	.word	index@(_Z21softmax_crossen_error8c_matrixS_Pi)
        /*0110*/ 	.word	0x00000000


	//----- nvinfo : EIATTR_REGCOUNT
	.align		4
.L_45:
        /*0114*/ 	.byte	0x04, 0x2f
        /*0116*/ 	.short	(.L_47 - .L_46)
	.align		4
.L_46:
        /*0118*/ 	.word	index@(_Z20sigmoid_square_error8c_matrixS_Pi)
        /*011c*/ 	.word	0x00000010


	//----- nvinfo : EIATTR_FRAME_SIZE
	.align		4
.L_47:
        /*0120*/ 	.byte	0x04, 0x11
        /*0122*/ 	.short	(.L_49 - .L_48)
	.align		4
.L_48:
        /*0124*/ 	.word	index@(_Z20sigmoid_square_error8c_matrixS_Pi)
        /*0128*/ 	.word	0x00000000


	//----- nvinfo : EIATTR_REGCOUNT
	.align		4
.L_49:
        /*012c*/ 	.byte	0x04, 0x2f
        /*012e*/ 	.short	(.L_51 - .L_50)
	.align		4
.L_50:
        /*0130*/ 	.word	index@(_Z13cross_entropyPfS_m)
        /*0134*/ 	.word	0x00000004


	//----- nvinfo : EIATTR_FRAME_SIZE
	.align		4
.L_51:
        /*0138*/ 	.byte	0x04, 0x11
        /*013a*/ 	.short	(.L_53 - .L_52)
	.align		4
.L_52:
        /*013c*/ 	.word	index@(_Z13cross_entropyPfS_m)
        /*0140*/ 	.word	0x00000000


	//----- nvinfo : EIATTR_REGCOUNT
	.align		4
.L_53:
        /*0144*/ 	.byte	0x04, 0x2f
        /*0146*/ 	.short	(.L_55 - .L_54)
	.align		4
.L_54:
        /*0148*/ 	.word	index@(_Z17mean_square_errorPfS_m)
        /*014c*/ 	.word	0x00000004


	//----- nvinfo : EIATTR_FRAME_SIZE
	.align		4
.L_55:
        /*0150*/ 	.byte	0x04, 0x11
        /*0152*/ 	.short	(.L_57 - .L_56)
	.align		4
.L_56:
        /*0154*/ 	.word	index@(_Z17mean_square_errorPfS_m)
        /*0158*/ 	.word	0x00000000


	//----- nvinfo : EIATTR_REGCOUNT
	.align		4
.L_57:
        /*015c*/ 	.byte	0x04, 0x2f
        /*015e*/ 	.short	(.L_59 - .L_58)
	.align		4
.L_58:
        /*0160*/ 	.word	index@(_Z20weight_update_kernel8c_matrixS_S_f)
        /*0164*/ 	.word	0x00000020


	//----- nvinfo : EIATTR_FRAME_SIZE
	.align		4
.L_59:
        /*0168*/ 	.byte	0x04, 0x11
        /*016a*/ 	.short	(.L_61 - .L_60)
	.align		4
.L_60:
        /*016c*/ 	.word	index@($__internal_0_$__cuda_sm3x_div_rn_noftz_f32_slowpath)
        /*0170*/ 	.word	0x00000000


	//----- nvinfo : EIATTR_FRAME_SIZE
	.align		4
.L_61:
        /*0174*/ 	.byte	0x04, 0x11
        /*0176*/ 	.short	(.L_63 - .L_62)
	.align		4
.L_62:
        /*0178*/ 	.word	index@(_Z20weight_update_kernel8c_matrixS_S_f)
        /*017c*/ 	.word	0x00000000


	//----- nvinfo : EIATTR_REGCOUNT
	.align		4
.L_63:
        /*0180*/ 	.byte	0x04, 0x2f
        /*0182*/ 	.short	(.L_65 - .L_64)
	.align		4
.L_64:
        /*0184*/ 	.word	index@(_Z21update_correct_labels8c_matrixPiS0_)
        /*0188*/ 	.word	0x00000017


	//----- nvinfo : EIATTR_FRAME_SIZE
	.align		4
.L_65:
        /*018c*/ 	.byte	0x04, 0x11
        /*018e*/ 	.short	(.L_67 - .L_66)
	.align		4
.L_66:
        /*0190*/ 	.word	index@(_Z21update_correct_labels8c_matrixPiS0_)
        /*0194*/ 	.word	0x00000000


	//----- nvinfo : EIATTR_MIN_STACK_SIZE
	.align		4
.L_67:
        /*0198*/ 	.byte	0x04, 0x12
        /*019a*/ 	.short	(.L_69 - .L_68)
	.align		4
.L_68:
        /*019c*/ 	.word	index@(_Z21update_correct_labels8c_matrixPiS0_)
        /*01a0*/ 	.word	0x00000000


	//----- nvinfo : EIATTR_MIN_STACK_SIZE
	.align		4
.L_69:
        /*01a4*/ 	.byte	0x04, 0x12
        /*01a6*/ 	.short	(.L_71 - .L_70)
	.align		4
.L_70:
        /*01a8*/ 	.word	index@(_Z20weight_update_kernel8c_matrixS_S_f)
        /*01ac*/ 	.word	0x00000000


	//----- nvinfo : EIATTR_MIN_STACK_SIZE
	.align		4
.L_71:
        /*01b0*/ 	.byte	0x04, 0x12
        /*01b2*/ 	.short	(.L_73 - .L_72)
	.align		4
.L_72:
        /*01b4*/ 	.word	index@(_Z17mean_square_errorPfS_m)
        /*01b8*/ 	.word	0x00000000


	//----- nvinfo : EIATTR_MIN_STACK_SIZE
	.align		4
.L_73:
        /*01bc*/ 	.byte	0x04, 0x12
        /*01be*/ 	.short	(.L_75 - .L_74)
	.align		4
.L_74:
        /*01c0*/ 	.word	index@(_Z13cross_entropyPfS_m)
        /*01c4*/ 	.word	0x00000000


	//----- nvinfo : EIATTR_MIN_STACK_SIZE
	.align		4
.L_75:
        /*01c8*/ 	.byte	0x04, 0x12
        /*01ca*/ 	.short	(.L_77 - .L_76)
	.align		4
.L_76:
        /*01cc*/ 	.word	index@(_Z20sigmoid_square_error8c_matrixS_Pi)
        /*01d0*/ 	.word	0x00000000


	//----- nvinfo : EIATTR_MIN_STACK_SIZE
	.align		4
.L_77:
        /*01d4*/ 	.byte	0x04, 0x12
        /*01d6*/ 	.short	(.L_79 - .L_78)
	.align		4
.L_78:
        /*01d8*/ 	.word	index@(_Z21softmax_crossen_error8c_matrixS_Pi)
        /*01dc*/ 	.word	0x00000000


	//----- nvinfo : EIATTR_MIN_STACK_SIZE
	.align		4
.L_79:
        /*01e0*/ 	.byte	0x04, 0x12
        /*01e2*/ 	.short	(.L_81 - .L_80)
	.align		4
.L_80:
        /*01e4*/ 	.word	index@(_Z14softmax_kernel8c_matrixS_)
        /*01e8*/ 	.word	0x00000000


	//----- nvinfo : EIATTR_MIN_STACK_SIZE
	.align		4
.L_81:
        /*01ec*/ 	.byte	0x04, 0x12
        /*01ee*/ 	.short	(.L_83 - .L_82)
	.align		4
.L_82:
        /*01f0*/ 	.word	index@(_Z15relu_derivative8c_matrixS_)
        /*01f4*/ 	.word	0x00000000


	//----- nvinfo : EIATTR_MIN_STACK_SIZE
	.align		4
.L_83:
        /*01f8*/ 	.byte	0x04, 0x12
        /*01fa*/ 	.short	(.L_85 - .L_84)
	.align		4
.L_84:
        /*01fc*/ 	.word	index@(_Z14elementwisemul8c_matrixS_S_)
        /*0200*/ 	.word	0x00000000


	//----- nvinfo : EIATTR_MIN_STACK_SIZE
	.align		4
.L_85:
        /*0204*/ 	.byte	0x04, 0x12
        /*0206*/ 	.short	(.L_87 - .L_86)
	.align		4
.L_86:
        /*0208*/ 	.word	index@(_Z18sigmoid_derivativePfS_m)
        /*020c*/ 	.word	0x00000000


	//----- nvinfo : EIATTR_MIN_STACK_SIZE
	.align		4
.L_87:
        /*0210*/ 	.byte	0x04, 0x12
        /*0212*/ 	.short	(.L_89 - .L_88)
	.align		4
.L_88:
        /*0214*/ 	.word	index@(_Z14sigmoid_kernelPfS_m)
        /*0218*/ 	.word	0x00000000


	//----- nvinfo : EIATTR_MIN_STACK_SIZE
	.align		4
.L_89:
        /*021c*/ 	.byte	0x04, 0x12
        /*021e*/ 	.short	(.L_91 - .L_90)
	.align		4
.L_90:
        /*0220*/ 	.word	index@(_Z11relu_kernel8c_matrixS_)
        /*0224*/ 	.word	0x00000000


	//----- nvinfo : EIATTR_MIN_STACK_SIZE
	.align		4
.L_91:
        /*0228*/ 	.byte	0x04, 0x12
        /*022a*/ 	.short	(.L_93 - .L_92)
	.align		4
.L_92:
        /*022c*/ 	.word	index@(_Z10matmulmatT8c_matrixS_S_)
        /*0230*/ 	.word	0x00000000


	//----- nvinfo : EIATTR_MIN_STACK_SIZE
	.align		4
.L_93:
        /*0234*/ 	.byte	0x04, 0x12
        /*0236*/ 	.short	(.L_95 - .L_94)
	.align		4
.L_94:
        /*0238*/ 	.word	index@(_Z9matmulmat8c_matrixS_S_)
        /*023c*/ 	.word	0x00000000


	//----- nvinfo : EIATTR_MIN_STACK_SIZE
	.align		4
.L_95:
        /*0240*/ 	.byte	0x04, 0x12
        /*0242*/ 	.short	(.L_97 - .L_96)
	.align		4
.L_96:
        /*0244*/ 	.word	index@(_Z9matmulvecPfS_iiS_)
        /*0248*/ 	.word	0x00000000
.L_97:


//--------------------- .nv.compat                --------------------------
	.section	.nv.compat,"",@"SHT_CUDA_COMPAT_INFO"
	.align	4
        /*0000*/ 	.byte	0x02, 0x09, 0x00, 0x00, 0x02, 0x02, 0x01, 0x00, 0x02, 0x05, 0x05, 0x00, 0x03, 0x07, 0x01, 0x01
        /*0010*/ 	.byte	0x02, 0x03, 0x00, 0x00, 0x02, 0x06, 0x01, 0x00, 0x04, 0x0b, 0x08, 0x00, 0x01, 0x00, 0x00, 0x00
        /*0020*/ 	.byte	0x00, 0x00, 0x00, 0x00


//--------------------- .nv.info._Z21update_correct_labels8c_matrixPiS0_ --------------------------
	.section	.nv.info._Z21update_correct_labels8c_matrixPiS0_,"",@"SHT_CUDA_INFO"
	.sectionflags	@""
	.align	4


	//----- nvinfo : EIATTR_CUDA_API_VERSION
	.align		4
        /*0000*/ 	.byte	0x04, 0x37
        /*0002*/ 	.short	(.L_99 - .L_98)
.L_98:
        /*0004*/ 	.word	0x00000082


	//----- nvinfo : EIATTR_KPARAM_INFO
	.align		4
.L_99:
        /*0008*/ 	.byte	0x04, 0x17
        /*000a*/ 	.short	(.L_101 - .L_100)
.L_100:
        /*000c*/ 	.word	0x00000000
        /*0010*/ 	.short	0x0002
        /*0012*/ 	.short	0x0030
        /*0014*/ 	.byte	0x00, 0xf5, 0x21, 0x00


	//----- nvinfo : EIATTR_KPARAM_INFO
	.align		4
.L_101:
        /*0018*/ 	.byte	0x04, 0x17
        /*001a*/ 	.short	(.L_103 - .L_102)
.L_102:
        /*001c*/ 	.word	0x00000000
        /*0020*/ 	.short	0x0001
        /*0022*/ 	.short	0x0028
        /*0024*/ 	.byte	0x00, 0xf5, 0x21, 0x00


	//----- nvinfo : EIATTR_KPARAM_INFO
	.align		4
.L_103:
        /*0028*/ 	.byte	0x04, 0x17
        /*002a*/ 	.short	(.L_105 - .L_104)
.L_104:
        /*002c*/ 	.word	0x00000000
        /*0030*/ 	.short	0x0000
        /*0032*/ 	.short	0x0000
        /*0034*/ 	.byte	0x00, 0xf0, 0xa1, 0x00


	//----- nvinfo : EIATTR_SPARSE_MMA_MASK
	.align		4
.L_105:
        /*0038*/ 	.byte	0x03, 0x50
        /*003a*/ 	.short	0x0000


	//----- nvinfo : EIATTR_MAXREG_COUNT
	.align		4
        /*003c*/ 	.byte	0x03, 0x1b
        /*003e*/ 	.short	0x00ff


	//----- nvinfo : EIATTR_MERCURY_ISA_VERSION
	.align		4
        /*0040*/ 	.byte	0x03, 0x5f
        /*0042*/ 	.short	0x0101


	//----- nvinfo : EIATTR_INT_WARP_WIDE_INSTR_OFFSETS
	.align		4
        /*0044*/ 	.byte	0x04, 0x31
        /*0046*/ 	.short	(.L_107 - .L_106)


	//   ....[0]....
.L_106:
        /*0048*/ 	.word	0x00001010


	//----- nvinfo : EIATTR_VRC_CTA_INIT_COUNT
	.align		4
.L_107:
        /*004c*/ 	.byte	0x02, 0x4a
	.zero		1
	.zero		1


	//----- nvinfo : EIATTR_EXIT_INSTR_OFFSETS
	.align		4
        /*0050*/ 	.byte	0x04, 0x1c
        /*0052*/ 	.short	(.L_109 - .L_108)


	//   ....[0]....
.L_108:
        /*0054*/ 	.word	0x00000fe0


	//   ....[1]....
        /*0058*/ 	.word	0x00001060


	//----- nvinfo : EIATTR_CBANK_PARAM_SIZE
	.align		4
.L_109:
        /*005c*/ 	.byte	0x03, 0x19
        /*005e*/ 	.short	0x0038


	//----- nvinfo : EIATTR_PARAM_CBANK
	.align		4
        /*0060*/ 	.byte	0x04, 0x0a
        /*0062*/ 	.short	(.L_111 - .L_110)
	.align		4
.L_110:
        /*0064*/ 	.word	index@(.nv.constant0._Z21update_correct_labels8c_matrixPiS0_)
        /*0068*/ 	.short	0x0380
        /*006a*/ 	.short	0x0038


	//----- nvinfo : EIATTR_SW_WAR
	.align		4
.L_111:
        /*006c*/ 	.byte	0x04, 0x36
        /*006e*/ 	.short	(.L_113 - .L_112)
.L_112:
        /*0070*/ 	.word	0x00000008
.L_113:


//--------------------- .nv.info._Z20weight_update_kernel8c_matrixS_S_f --------------------------
	.section	.nv.info._Z20weight_update_kernel8c_matrixS_S_f,"",@"SHT_CUDA_INFO"
	.sectionflags	@""
	.align	4


	//----- nvinfo : EIATTR_CUDA_API_VERSION
	.align		4
        /*0000*/ 	.byte	0x04, 0x37
        /*0002*/ 	.short	(.L_115 - .L_114)
.L_114:
        /*0004*/ 	.word	0x00000082


	//----- nvinfo : EIATTR_KPARAM_INFO
	.align		4
.L_115:
        /*0008*/ 	.byte	0x04, 0x17
        /*000a*/ 	.short	(.L_117 - .L_116)
.L_116:
        /*000c*/ 	.word	0x00000000
        /*0010*/ 	.short	0x0003
        /*0012*/ 	.short	0x0078
        /*0014*/ 	.byte	0x00, 0xf0, 0x11, 0x00


	//----- nvinfo : EIATTR_KPARAM_INFO
	.align		4
.L_117:
        /*0018*/ 	.byte	0x04, 0x17
        /*001a*/ 	.short	(.L_119 - .L_118)
.L_118:
        /*001c*/ 	.word	0x00000000
        /*0020*/ 	.short	0x0002
        /*0022*/ 	.short	0x0050
        /*0024*/ 	.byte	0x00, 0xf0, 0xa1, 0x00


	//----- nvinfo : EIATTR_KPARAM_INFO
	.align		4
.L_119:
        /*0028*/ 	.byte	0x04, 0x17
        /*002a*/ 	.short	(.L_121 - .L_120)
.L_120:
        /*002c*/ 	.word	0x00000000
        /*0030*/ 	.short	0x0001
        /*0032*/ 	.short	0x0028
        /*0034*/ 	.byte	0x00, 0xf0, 0xa1, 0x00


	//----- nvinfo : EIATTR_KPARAM_INFO
	.align		4
.L_121:
        /*0038*/ 	.byte	0x04, 0x17
        /*003a*/ 	.short	(.L_123 - .L_122)
.L_122:
        /*003c*/ 	.word	0x00000000
        /*0040*/ 	.short	0x0000
        /*0042*/ 	.short	0x0000
        /*0044*/ 	.byte	0x00, 0xf0, 0xa1, 0x00


	//----- nvinfo : EIATTR_SPARSE_MMA_MASK
	.align		4
.L_123:
        /*0048*/ 	.byte	0x03, 0x50
        /*004a*/ 	.short	0x0000


	//----- nvinfo : EIATTR_MAXREG_COUNT
	.align		4
        /*004c*/ 	.byte	0x03, 0x1b
        /*004e*/ 	.short	0x00ff


	//----- nvinfo : EIATTR_MERCURY_ISA_VERSION
	.align		4
        /*0050*/ 	.byte	0x03, 0x5f
        /*0052*/ 	.short	0x0101


	//----- nvinfo : EIATTR_VRC_CTA_INIT_COUNT
	.align		4
        /*0054*/ 	.byte	0x02, 0x4a
	.zero		1
	.zero		1


	//----- nvinfo : EIATTR_EXIT_INSTR_OFFSETS
	.align		4
        /*0058*/ 	.byte	0x04, 0x1c
        /*005a*/ 	.short	(.L_125 - .L_124)


	//   ....[0]....
.L_124:
        /*005c*/ 	.word	0x00000100


	//   ....[1]....
        /*0060*/ 	.word	0x00000ed0


	//----- nvinfo : EIATTR_CRS_STACK_SIZE
	.align		4
.L_125:
        /*0064*/ 	.byte	0x04, 0x1e
        /*0066*/ 	.short	(.L_127 - .L_126)
.L_126:
        /*0068*/ 	.word	0x00000000


	//----- nvinfo : EIATTR_CBANK_PARAM_SIZE
	.align		4
.L_127:
        /*006c*/ 	.byte	0x03, 0x19
        /*006e*/ 	.short	0x007c


	//----- nvinfo : EIATTR_PARAM_CBANK
	.align		4
        /*0070*/ 	.byte	0x04, 0x0a
        /*0072*/ 	.short	(.L_129 - .L_128)
	.align		4
.L_128:
        /*0074*/ 	.word	index@(.nv.constant0._Z20weight_update_kernel8c_matrixS_S_f)
        /*0078*/ 	.short	0x0380
        /*007a*/ 	.short	0x007c


	//----- nvinfo : EIATTR_SW_WAR
	.align		4
.L_129:
        /*007c*/ 	.byte	0x04, 0x36
        /*007e*/ 	.short	(.L_131 - .L_130)
.L_130:
        /*0080*/ 	.word	0x00000008
.L_131:


//--------------------- .nv.info._Z17mean_square_errorPfS_m --------------------------
	.section	.nv.info._Z17mean_square_errorPfS_m,"",@"SHT_CUDA_INFO"
	.sectionflags	@""
	.align	4


	//----- nvinfo : EIATTR_CUDA_API_VERSION
	.align		4
        /*0000*/ 	.byte	0x04, 0x37
        /*0002*/ 	.short	(.L_133 - .L_132)
.L_132:
        /*0004*/ 	.word	0x00000082


	//----- nvinfo : EIATTR_KPARAM_INFO
	.align		4
.L_133:
        /*0008*/ 	.byte	0x04, 0x17
        /*000a*/ 	.short	(.L_135 - .L_134)
.L_134:
        /*000c*/ 	.word	0x00000000
        /*0010*/ 	.short	0x0002
        /*0012*/ 	.short	0x0010
        /*0014*/ 	.byte	0x00, 0xf0, 0x21, 0x00


	//----- nvinfo : EIATTR_KPARAM_INFO
	.align		4
.L_135:
        /*0018*/ 	.byte	0x04, 0x17
        /*001a*/ 	.short	(.L_137 - .L_136)
.L_136:
        /*001c*/ 	.word	0x00000000
        /*0020*/ 	.short	0x0001
        /*0022*/ 	.short	0x0008
        /*0024*/ 	.byte	0x00, 0xf5, 0x21, 0x00


	//----- nvinfo : EIATTR_KPARAM_INFO
	.align		4
.L_137:
        /*0028*/ 	.byte	0x04, 0x17
        /*002a*/ 	.short	(.L_139 - .L_138)
.L_138:
        /*002c*/ 	.word	0x00000000
        /*0030*/ 	.short	0x0000
        /*0032*/ 	.short	0x0000
        /*0034*/ 	.byte	0x00, 0xf5, 0x21, 0x00


	//----- nvinfo : EIATTR_SPARSE_MMA_MASK
	.align		4
.L_139:
        /*0038*/ 	.byte	0x03, 0x50
        /*003a*/ 	.short	0x0000


	//----- nvinfo : EIATTR_MAXREG_COUNT
	.align		4
        /*003c*/ 	.byte	0x03, 0x1b
        /*003e*/ 	.short	0x00ff


	//----- nvinfo : EIATTR_MERCURY_ISA_VERSION
	.align		4
        /*0040*/ 	.byte	0x03, 0x5f
        /*0042*/ 	.short	0x0101


	//----- nvinfo : EIATTR_VRC_CTA_INIT_COUNT
	.align		4
        /*0044*/ 	.byte	0x02, 0x4a
	.zero		1
	.zero		1


	//----- nvinfo : EIATTR_EXIT_INSTR_OFFSETS
	.align		4
        /*0048*/ 	.byte	0x04, 0x1c
        /*004a*/ 	.short	(.L_141 - .L_140)


	//   ....[0]....
.L_140:
        /*004c*/ 	.word	0x00000010


	//----- nvinfo : EIATTR_CBANK_PARAM_SIZE
	.align		4
.L_141:
        /*0050*/ 	.byte	0x03, 0x19
        /*0052*/ 	.short	0x0018


	//----- nvinfo : EIATTR_PARAM_CBANK
	.align		4
        /*0054*/ 	.byte	0x04, 0x0a
        /*0056*/ 	.short	(.L_143 - .L_142)
	.align		4
.L_142:
        /*0058*/ 	.word	index@(.nv.constant0._Z17mean_square_errorPfS_m)
        /*005c*/ 	.short	0x0380
        /*005e*/ 	.short	0x0018


	//----- nvinfo : EIATTR_SW_WAR
	.align		4
.L_143:
        /*0060*/ 	.byte	0x04, 0x36
        /*0062*/ 	.short	(.L_145 - .L_144)
.L_144:
        /*0064*/ 	.word	0x00000008
.L_145:


//--------------------- .nv.info._Z13cross_entropyPfS_m --------------------------
	.section	.nv.info._Z13cross_entropyPfS_m,"",@"SHT_CUDA_INFO"
	.sectionflags	@""
	.align	4


	//----- nvinfo : EIATTR_CUDA_API_VERSION
	.align		4
        /*0000*/ 	.byte	0x04, 0x37
        /*0002*/ 	.short	(.L_147 - .L_146)
.L_146:
        /*0004*/ 	.word	0x00000082


	//----- nvinfo : EIATTR_KPARAM_INFO
	.align		4
.L_147:
        /*0008*/ 	.byte	0x04, 0x17
        /*000a*/ 	.short	(.L_149 - .L_148)
.L_148:
        /*000c*/ 	.word	0x00000000
        /*0010*/ 	.short	0x0002
        /*0012*/ 	.short	0x0010
        /*0014*/ 	.byte	0x00, 0xf0, 0x21, 0x00


	//----- nvinfo : EIATTR_KPARAM_INFO
	.align		4
.L_149:
        /*0018*/ 	.byte	0x04, 0x17
        /*001a*/ 	.short	(.L_151 - .L_150)
.L_150:
        /*001c*/ 	.word	0x00000000
        /*0020*/ 	.short	0x0001
        /*0022*/ 	.short	0x0008
        /*0024*/ 	.byte	0x00, 0xf5, 0x21, 0x00


	//----- nvinfo : EIATTR_KPARAM_INFO
	.align		4
.L_151:
        /*0028*/ 	.byte	0x04, 0x17
        /*002a*/ 	.short	(.L_153 - .L_152)
.L_152:
        /*002c*/ 	.word	0x00000000
        /*0030*/ 	.short	0x0000
        /*0032*/ 	.short	0x0000
        /*0034*/ 	.byte	0x00, 0xf5, 0x21, 0x00


	//----- nvinfo : EIATTR_SPARSE_MMA_MASK
	.align		4
.L_153:
        /*0038*/ 	.byte	0x03, 0x50
        /*003a*/ 	.short	0x0000


	//----- nvinfo : EIATTR_MAXREG_COUNT
	.align		4
        /*003c*/ 	.byte	0x03, 0x1b
        /*003e*/ 	.short	0x00ff


	//----- nvinfo : EIATTR_MERCURY_ISA_VERSION
	.align		4
        /*0040*/ 	.byte	0x03, 0x5f
        /*0042*/ 	.short	0x0101


	//----- nvinfo : EIATTR_VRC_CTA_INIT_COUNT
	.align		4
        /*0044*/ 	.byte	0x02, 0x4a
	.zero		1
	.zero		1


	//----- nvinfo : EIATTR_EXIT_INSTR_OFFSETS
	.align		4
        /*0048*/ 	.byte	0x04, 0x1c
        /*004a*/ 	.short	(.L_155 - .L_154)


	//   ....[0]....
.L_154:
        /*004c*/ 	.word	0x00000010


	//----- nvinfo : EIATTR_CBANK_PARAM_SIZE
	.align		4
.L_155:
        /*0050*/ 	.byte	0x03, 0x19
        /*0052*/ 	.short	0x0018


	//----- nvinfo : EIATTR_PARAM_CBANK
	.align		4
        /*0054*/ 	.byte	0x04, 0x0a
        /*0056*/ 	.short	(.L_157 - .L_156)
	.align		4
.L_156:
        /*0058*/ 	.word	index@(.nv.constant0._Z13cross_entropyPfS_m)
        /*005c*/ 	.short	0x0380
        /*005e*/ 	.short	0x0018


	//----- nvinfo : EIATTR_SW_WAR
	.align		4
.L_157:
        /*0060*/ 	.byte	0x04, 0x36
        /*0062*/ 	.short	(.L_159 - .L_158)
.L_158:
        /*0064*/ 	.word	0x00000008
.L_159:


//--------------------- .nv.info._Z20sigmoid_square_error8c_matrixS_Pi --------------------------
	.section	.nv.info._Z20sigmoid_square_error8c_matrixS_Pi,"",@"SHT_CUDA_INFO"
	.sectionflags	@""
	.align	4


	//----- nvinfo : EIATTR_CUDA_API_VERSION
	.align		4
        /*0000*/ 	.byte	0x04, 0x37
        /*0002*/ 	.short	(.L_161 - .L_160)
.L_160:
        /*0004*/ 	.word	0x00000082


	//----- nvinfo : EIATTR_KPARAM_INFO
	.align		4
.L_161:
        /*0008*/ 	.byte	0x04, 0x17
        /*000a*/ 	.short	(.L_163 - .L_162)
.L_162:
        /*000c*/ 	.word	0x00000000
        /*0010*/ 	.short	0x0002
        /*0012*/ 	.short	0x0050
        /*0014*/ 	.byte	0x00, 0xf5, 0x21, 0x00


	//----- nvinfo : EIATTR_KPARAM_INFO
	.align		4
.L_163:
        /*0018*/ 	.byte	0x04, 0x17
        /*001a*/ 	.short	(.L_165 - .L_164)
.L_164:
        /*001c*/ 	.word	0x00000000
        /*0020*/ 	.short	0x0001
        /*0022*/ 	.short	0x0028
        /*0024*/ 	.byte	0x00, 0xf0, 0xa1, 0x00


	//----- nvinfo : EIATTR_KPARAM_INFO
	.align		4
.L_165:
        /*0028*/ 	.byte	0x04, 0x17
        /*002a*/ 	.short	(.L_167 - .L_166)
.L_166:
        /*002c*/ 	.word	0x00000000
        /*0030*/ 	.short	0x0000
        /*0032*/ 	.short	0x0000
        /*0034*/ 	.byte	0x00, 0xf0, 0xa1, 0x00


	//----- nvinfo : EIATTR_SPARSE_MMA_MASK
	.align		4
.L_167:
        /*0038*/ 	.byte	0x03, 0x50
        /*003a*/ 	.short	0x0000


	//----- nvinfo : EIATTR_MAXREG_COUNT
	.align		4
        /*003c*/ 	.byte	0x03, 0x1b
        /*003e*/ 	.short	0x00ff


	//----- nvinfo : EIATTR_MERCURY_ISA_VERSION
	.align		4
        /*0040*/ 	.byte	0x03, 0x5f
        /*0042*/ 	.short	0x0101


	//----- nvinfo : EIATTR_VRC_CTA_INIT_COUNT
	.align		4
        /*0044*/ 	.byte	0x02, 0x4a
	.zero		1
	.zero		1


	//----- nvinfo : EIATTR_EXIT_INSTR_OFFSETS
	.align		4
        /*0048*/ 	.byte	0x04, 0x1c
        /*004a*/ 	.short	(.L_169 - .L_168)


	//   ....[0]....
.L_168:
        /*004c*/ 	.word	0x00000240


	//----- nvinfo : EIATTR_CBANK_PARAM_SIZE
	.align		4
.L_169:
        /*0050*/ 	.byte	0x03, 0x19
        /*0052*/ 	.short	0x0058


	//----- nvinfo : EIATTR_PARAM_CBANK
	.align		4
        /*0054*/ 	.byte	0x04, 0x0a
        /*0056*/ 	.short	(.L_171 - .L_170)
	.align		4
.L_170:
        /*0058*/ 	.word	index@(.nv.constant0._Z20sigmoid_square_error8c_matrixS_Pi)
        /*005c*/ 	.short	0x0380
        /*005e*/ 	.short	0x0058


	//----- nvinfo : EIATTR_SW_WAR
	.align		4
.L_171:
        /*0060*/ 	.byte	0x04, 0x36
        /*0062*/ 	.short	(.L_173 - .L_172)
.L_172:
        /*0064*/ 	.word	0x00000008
.L_173:


//--------------------- .nv.info._Z21softmax_crossen_error8c_matrixS_Pi --------------------------
	.section	.nv.info._Z21softmax_crossen_error8c_matrixS_Pi,"",@"SHT_CUDA_INFO"
	.sectionflags	@""
	.align	4


	//----- nvinfo : EIATTR_CUDA_API_VERSION
	.align		4
        /*0000*/ 	.byte	0x04, 0x37
        /*0002*/ 	.short	(.L_175 - .L_174)
.L_174:
        /*0004*/ 	.word	0x00000082


	//----- nvinfo : EIATTR_KPARAM_INFO
	.align		4
.L_175:
        /*0008*/ 	.byte	0x04, 0x17
        /*000a*/ 	.short	(.L_177 - .L_176)
.L_176:
        /*000c*/ 	.word	0x00000000
        /*0010*/ 	.short	0x0002
        /*0012*/ 	.short	0x0050
        /*0014*/ 	.byte	0x00, 0xf5, 0x21, 0x00


	//----- nvinfo : EIATTR_KPARAM_INFO
	.align		4
.L_177:
        /*0018*/ 	.byte	0x04, 0x17
        /*001a*/ 	.short	(.L_179 - .L_178)
.L_178:
        /*001c*/ 	.word	0x00000000
        /*0020*/ 	.short	0x0001
        /*0022*/ 	.short	0x0028
        /*0024*/ 	.byte	0x00, 0xf0, 0xa1, 0x00


	//----- nvinfo : EIATTR_KPARAM_INFO
	.align		4
.L_179:
        /*0028*/ 	.byte	0x04, 0x17
        /*002a*/ 	.short	(.L_181 - .L_180)
.L_180:
        /*002c*/ 	.word	0x00000000
        /*0030*/ 	.short	0x0000
        /*0032*/ 	.short	0x0000
        /*0034*/ 	.byte	0x00, 0xf0, 0xa1, 0x00


	//----- nvinfo : EIATTR_SPARSE_MMA_MASK
	.align		4
.L_181:
        /*0038*/ 	.byte	0x03, 0x50
        /*003a*/ 	.short	0x0000


	//----- nvinfo : EIATTR_MAXREG_COUNT
	.align		4
        /*003c*/ 	.byte	0x03, 0x1b
        /*003e*/ 	.short	0x00ff


	//----- nvinfo : EIATTR_MERCURY_ISA_VERSION
	.align		4
        /*0040*/ 	.byte	0x03, 0x5f
        /*0042*/ 	.short	0x0101


	//----- nvinfo : EIATTR_VRC_CTA_INIT_COUNT
	.align		4
        /*0044*/ 	.byte	0x02, 0x4a
	.zero		1
	.zero		1


	//----- nvinfo : EIATTR_EXIT_INSTR_OFFSETS
	.align		4
        /*0048*/ 	.byte	0x04, 0x1c
        /*004a*/ 	.short	(.L_183 - .L_182)


	//   ....[0]....
.L_182:
        /*004c*/ 	.word	0x00000210


	//   ....[1]....
        /*0050*/ 	.word	0x00000330


	//----- nvinfo : EIATTR_CRS_STACK_SIZE
	.align		4
.L_183:
        /*0054*/ 	.byte	0x04, 0x1e
        /*0056*/ 	.short	(.L_185 - .L_184)
.L_184:
        /*0058*/ 	.word	0x00000000


	//----- nvinfo : EIATTR_CBANK_PARAM_SIZE
	.align		4
.L_185:
        /*005c*/ 	.byte	0x03, 0x19
        /*005e*/ 	.short	0x0058


	//----- nvinfo : EIATTR_PARAM_CBANK
	.align		4
        /*0060*/ 	.byte	0x04, 0x0a
        /*0062*/ 	.short	(.L_187 - .L_186)
	.align		4
.L_186:
        /*0064*/ 	.word	index@(.nv.constant0._Z21softmax_crossen_error8c_matrixS_Pi)
        /*0068*/ 	.short	0x0380
        /*006a*/ 	.short	0x0058


	//----- nvinfo : EIATTR_SW_WAR
	.align		4
.L_187:
        /*006c*/ 	.byte	0x04, 0x36
        /*006e*/ 	.short	(.L_189 - .L_188)
.L_188:
        /*0070*/ 	.word	0x00000008
.L_189:


//--------------------- .nv.info._Z14softmax_kernel8c_matrixS_ --------------------------
	.section	.nv.info._Z14softmax_kernel8c_matrixS_,"",@"SHT_CUDA_INFO"
	.sectionflags	@""
	.align	4


	//----- nvinfo : EIATTR_CUDA_API_VERSION
	.align		4
        /*0000*/ 	.byte	0x04, 0x37
        /*0002*/ 	.short	(.L_191 - .L_190)
.L_190:
        /*0004*/ 	.word	0x00000082


	//----- nvinfo : EIATTR_KPARAM_INFO
	.align		4
.L_191:
        /*0008*/ 	.byte	0x04, 0x17
        /*000a*/ 	.short	(.L_193 - .L_192)
.L_192:
        /*000c*/ 	.word	0x00000000
        /*0010*/ 	.short	0x0001
        /*0012*/ 	.short	0x0028
        /*0014*/ 	.byte	0x00, 0xf0, 0xa1, 0x00


	//----- nvinfo : EIATTR_KPARAM_INFO
	.align		4
.L_193:
        /*0018*/ 	.byte	0x04, 0x17
        /*001a*/ 	.short	(.L_195 - .L_194)
.L_194:
        /*001c*/ 	.word	0x00000000
        /*0020*/ 	.short	0x0000
        /*0022*/ 	.short	0x0000
        /*0024*/ 	.byte	0x00, 0xf0, 0xa1, 0x00


	//----- nvinfo : EIATTR_SPARSE_MMA_MASK
	.align		4
.L_195:
        /*0028*/ 	.byte	0x03, 0x50
        /*002a*/ 	.short	0x0000


	//----- nvinfo : EIATTR_MAXREG_COUNT
	.align		4
        /*002c*/ 	.byte	0x03, 0x1b
        /*002e*/ 	.short	0x00ff


	//----- nvinfo : EIATTR_MERCURY_ISA_VERSION
	.align		4
        /*0030*/ 	.byte	0x03, 0x5f
        /*0032*/ 	.short	0x0101


	//----- nvinfo : EIATTR_VRC_CTA_INIT_COUNT
	.align		4
        /*0034*/ 	.byte	0x02, 0x4a
	.zero		1
	.zero		1


	//----- nvinfo : EIATTR_EXIT_INSTR_OFFSETS
	.align		4
        /*0038*/ 	.byte	0x04, 0x1c
        /*003a*/ 	.short	(.L_197 - .L_196)


	//   ....[0]....
.L_196:
        /*003c*/ 	.word	0x00001140


	//----- nvinfo : EIATTR_CRS_STACK_SIZE
	.align		4
.L_197:
        /*0040*/ 	.byte	0x04, 0x1e
        /*0042*/ 	.short	(.L_199 - .L_198)
.L_198:
        /*0044*/ 	.word	0x00000000


	//----- nvinfo : EIATTR_CBANK_PARAM_SIZE
	.align		4
.L_199:
        /*0048*/ 	.byte	0x03, 0x19
        /*004a*/ 	.short	0x0050


	//----- nvinfo : EIATTR_PARAM_CBANK
	.align		4
        /*004c*/ 	.byte	0x04, 0x0a
        /*004e*/ 	.short	(.L_201 - .L_200)
	.align		4
.L_200:
        /*0050*/ 	.word	index@(.nv.constant0._Z14softmax_kernel8c_matrixS_)
        /*0054*/ 	.short	0x0380
        /*0056*/ 	.short	0x0050


	//----- nvinfo : EIATTR_SW_WAR
	.align		4
.L_201:
        /*0058*/ 	.byte	0x04, 0x36
        /*005a*/ 	.short	(.L_203 - .L_202)
.L_202:
        /*005c*/ 	.word	0x00000008
.L_203:


//--------------------- .nv.info._Z15relu_derivative8c_matrixS_ --------------------------
	.section	.nv.info._Z15relu_derivative8c_matrixS_,"",@"SHT_CUDA_INFO"
	.sectionflags	@""
	.align	4


	//----- nvinfo : EIATTR_CUDA_API_VERSION
	.align		4
        /*0000*/ 	.byte	0x04, 0x37
        /*0002*/ 	.short	(.L_205 - .L_204)
.L_204:
        /*0004*/ 	.word	0x00000082


	//----- nvinfo : EIATTR_KPARAM_INFO
	.align		4
.L_205:
        /*0008*/ 	.byte	0x04, 0x17
        /*000a*/ 	.short	(.L_207 - .L_206)
.L_206:
        /*000c*/ 	.word	0x00000000
        /*0010*/ 	.short	0x0001
        /*0012*/ 	.short	0x0028
        /*0014*/ 	.byte	0x00, 0xf0, 0xa1, 0x00


	//----- nvinfo : EIATTR_KPARAM_INFO
	.align		4
.L_207:
        /*0018*/ 	.byte	0x04, 0x17
        /*001a*/ 	.short	(.L_209 - .L_208)
.L_208:
        /*001c*/ 	.word	0x00000000
        /*0020*/ 	.short	0x0000
        /*0022*/ 	.short	0x0000
        /*0024*/ 	.byte	0x00, 0xf0, 0xa1, 0x00


	//----- nvinfo : EIATTR_SPARSE_MMA_MASK
	.align		4
.L_209:
        /*0028*/ 	.byte	0x03, 0x50
        /*002a*/ 	.short	0x0000


	//----- nvinfo : EIATTR_MAXREG_COUNT
	.align		4
        /*002c*/ 	.byte	0x03, 0x1b
        /*002e*/ 	.short	0x00ff


	//----- nvinfo : EIATTR_MERCURY_ISA_VERSION
	.align		4
        /*0030*/ 	.byte	0x03, 0x5f
        /*0032*/ 	.short	0x0101


	//----- nvinfo : EIATTR_VRC_CTA_INIT_COUNT
	.align		4
        /*0034*/ 	.byte	0x02, 0x4a
	.zero		1
	.zero		1


	//----- nvinfo : EIATTR_EXIT_INSTR_OFFSETS
	.align		4
        /*0038*/ 	.byte	0x04, 0x1c
        /*003a*/ 	.short	(.L_211 - .L_210)


	//   ....[0]....
.L_210:
        /*003c*/ 	.word	0x000001c0


	//----- nvinfo : EIATTR_CBANK_PARAM_SIZE
	.align		4
.L_211:
        /*0040*/ 	.byte	0x03, 0x19
        /*0042*/ 	.short	0x0050


	//----- nvinfo : EIATTR_PARAM_CBANK
	.align		4
        /*0044*/ 	.byte	0x04, 0x0a
        /*0046*/ 	.short	(.L_213 - .L_212)
	.align		4
.L_212:
        /*0048*/ 	.word	index@(.nv.constant0._Z15relu_derivative8c_matrixS_)
        /*004c*/ 	.short	0x0380
        /*004e*/ 	.short	0x0050


	//----- nvinfo : EIATTR_SW_WAR
	.align		4
.L_213:
        /*0050*/ 	.byte	0x04, 0x36
        /*0052*/ 	.short	(.L_215 - .L_214)
.L_214:
        /*0054*/ 	.word	0x00000008
.L_215:


//--------------------- .nv.info._Z14elementwisemul8c_matrixS_S_ --------------------------
	.section	.nv.info._Z14elementwisemul8c_matrixS_S_,"",@"SHT_CUDA_INFO"
	.sectionflags	@""
	.align	4


	//----- nvinfo : EIATTR_CUDA_API_VERSION
	.align		4
        /*0000*/ 	.byte	0x04, 0x37
        /*0002*/ 	.short	(.L_217 - .L_216)
.L_216:
        /*0004*/ 	.word	0x00000082


	//----- nvinfo : EIATTR_KPARAM_INFO
	.align		4
.L_217:
        /*0008*/ 	.byte	0x04, 0x17
        /*000a*/ 	.short	(.L_219 - .L_218)
.L_218:
        /*000c*/ 	.word	0x00000000
        /*0010*/ 	.short	0x0002
        /*0012*/ 	.short	0x0050
        /*0014*/ 	.byte	0x00, 0xf0, 0xa1, 0x00


	//----- nvinfo : EIATTR_KPARAM_INFO
	.align		4
.L_219:
        /*0018*/ 	.byte	0x04, 0x17
        /*001a*/ 	.short	(.L_221 - .L_220)
.L_220:
        /*001c*/ 	.word	0x00000000
        /*0020*/ 	.short	0x0001
        /*0022*/ 	.short	0x0028
        /*0024*/ 	.byte	0x00, 0xf0, 0xa1, 0x00


	//----- nvinfo : EIATTR_KPARAM_INFO
	.align		4
.L_221:
        /*0028*/ 	.byte	0x04, 0x17
        /*002a*/ 	.short	(.L_223 - .L_222)
.L_222:
        /*002c*/ 	.word	0x00000000
        /*0030*/ 	.short	0x0000
        /*0032*/ 	.short	0x0000
        /*0034*/ 	.byte	0x00, 0xf0, 0xa1, 0x00


	//----- nvinfo : EIATTR_SPARSE_MMA_MASK
	.align		4
.L_223:
        /*0038*/ 	.byte	0x03, 0x50
        /*003a*/ 	.short	0x0000


	//----- nvinfo : EIATTR_MAXREG_COUNT
	.align		4
        /*003c*/ 	.byte	0x03, 0x1b
        /*003e*/ 	.short	0x00ff


	//----- nvinfo : EIATTR_MERCURY_ISA_VERSION
	.align		4
        /*0040*/ 	.byte	0x03, 0x5f
        /*0042*/ 	.short	0x0101


	//----- nvinfo : EIATTR_VRC_CTA_INIT_COUNT
	.align		4
        /*0044*/ 	.byte	0x02, 0x4a
	.zero		1
	.zero		1


	//----- nvinfo : EIATTR_EXIT_INSTR_OFFSETS
	.align		4
        /*0048*/ 	.byte	0x04, 0x1c
        /*004a*/ 	.short	(.L_225 - .L_224)


	//   ....[0]....
.L_224:
        /*004c*/ 	.word	0x00000240


	//----- nvinfo : EIATTR_CBANK_PARAM_SIZE
	.align		4
.L_225:
        /*0050*/ 	.byte	0x03, 0x19
        /*0052*/ 	.short	0x0078


	//----- nvinfo : EIATTR_PARAM_CBANK
	.align		4
        /*0054*/ 	.byte	0x04, 0x0a
        /*0056*/ 	.short	(.L_227 - .L_226)
	.align		4
.L_226:
        /*0058*/ 	.word	index@(.nv.constant0._Z14elementwisemul8c_matrixS_S_)
        /*005c*/ 	.short	0x0380
        /*005e*/ 	.short	0x0078


	//----- nvinfo : EIATTR_SW_WAR
	.align		4
.L_227:
        /*0060*/ 	.byte	0x04, 0x36
        /*0062*/ 	.short	(.L_229 - .L_228)
.L_228:
        /*0064*/ 	.word	0x00000008
.L_229:


//--------------------- .nv.info._Z18sigmoid_derivativePfS_m --------------------------
	.section	.nv.info._Z18sigmoid_derivativePfS_m,"",@"SHT_CUDA_INFO"
	.sectionflags	@""
	.align	4


	//----- nvinfo : EIATTR_CUDA_API_VERSION
	.align		4
        /*0000*/ 	.byte	0x04, 0x37
        /*0002*/ 	.short	(.L_231 - .L_230)
.L_230:
        /*0004*/ 	.word	0x00000082


	//----- nvinfo : EIATTR_KPARAM_INFO
	.align		4
.L_231:
        /*0008*/ 	.byte	0x04, 0x17
        /*000a*/ 	.short	(.L_233 - .L_232)
.L_232:
        /*000c*/ 	.word	0x00000000
        /*0010*/ 	.short	0x0002
        /*0012*/ 	.short	0x0010
        /*0014*/ 	.byte	0x00, 0xf0, 0x21, 0x00


	//----- nvinfo : EIATTR_KPARAM_INFO
	.align		4
.L_233:
        /*0018*/ 	.byte	0x04, 0x17
        /*001a*/ 	.short	(.L_235 - .L_234)
.L_234:
        /*001c*/ 	.word	0x00000000
        /*0020*/ 	.short	0x0001
        /*0022*/ 	.short	0x0008
        /*0024*/ 	.byte	0x00, 0xf5, 0x21, 0x00


	//----- nvinfo : EIATTR_KPARAM_INFO
	.align		4
.L_235:
        /*0028*/ 	.byte	0x04, 0x17
        /*002a*/ 	.short	(.L_237 - .L_236)
.L_236:
        /*002c*/ 	.word	0x00000000
        /*0030*/ 	.short	0x0000
        /*0032*/ 	.short	0x0000
        /*0034*/ 	.byte	0x00, 0xf5, 0x21, 0x00


	//----- nvinfo : EIATTR_SPARSE_MMA_MASK
	.align		4
.L_237:
        /*0038*/ 	.byte	0x03, 0x50
        /*003a*/ 	.short	0x0000


	//----- nvinfo : EIATTR_MAXREG_COUNT
	.align		4
        /*003c*/ 	.byte	0x03, 0x1b
        /*003e*/ 	.short	0x00ff


	//----- nvinfo : EIATTR_MERCURY_ISA_VERSION
	.align		4
        /*0040*/ 	.byte	0x03, 0x5f
        /*0042*/ 	.short	0x0101


	//----- nvinfo : EIATTR_VRC_CTA_INIT_COUNT
	.align		4
        /*0044*/ 	.byte	0x02, 0x4a
	.zero		1
	.zero		1


	//----- nvinfo : EIATTR_EXIT_INSTR_OFFSETS
	.align		4
        /*0048*/ 	.byte	0x04, 0x1c
        /*004a*/ 	.short	(.L_239 - .L_238)


	//   ....[0]....
.L_238:
        /*004c*/ 	.word	0x00000090


	//   ....[1]....
        /*0050*/ 	.word	0x000002f0


	//----- nvinfo : EIATTR_CRS_STACK_SIZE
	.align		4
.L_239:
        /*0054*/ 	.byte	0x04, 0x1e
        /*0056*/ 	.short	(.L_241 - .L_240)
.L_240:
        /*0058*/ 	.word	0x00000000


	//----- nvinfo : EIATTR_CBANK_PARAM_SIZE
	.align		4
.L_241:
        /*005c*/ 	.byte	0x03, 0x19
        /*005e*/ 	.short	0x0018


	//----- nvinfo : EIATTR_PARAM_CBANK
	.align		4
        /*0060*/ 	.byte	0x04, 0x0a
        /*0062*/ 	.short	(.L_243 - .L_242)
	.align		4
.L_242:
        /*0064*/ 	.word	index@(.nv.constant0._Z18sigmoid_derivativePfS_m)
        /*0068*/ 	.short	0x0380
        /*006a*/ 	.short	0x0018


	//----- nvinfo : EIATTR_SW_WAR
	.align		4
.L_243:
        /*006c*/ 	.byte	0x04, 0x36
        /*006e*/ 	.short	(.L_245 - .L_244)
.L_244:
        /*0070*/ 	.word	0x00000008
.L_245:


//--------------------- .nv.info._Z14sigmoid_kernelPfS_m --------------------------
	.section	.nv.info._Z14sigmoid_kernelPfS_m,"",@"SHT_CUDA_INFO"
	.sectionflags	@""
	.align	4


	//----- nvinfo : EIATTR_CUDA_API_VERSION
	.align		4
        /*0000*/ 	.byte	0x04, 0x37
        /*0002*/ 	.short	(.L_247 - .L_246)
.L_246:
        /*0004*/ 	.word	0x00000082


	//----- nvinfo : EIATTR_KPARAM_INFO
	.align		4
.L_247:
        /*0008*/ 	.byte	0x04, 0x17
        /*000a*/ 	.short	(.L_249 - .L_248)
.L_248:
        /*000c*/ 	.word	0x00000000
        /*0010*/ 	.short	0x0002
        /*0012*/ 	.short	0x0010
        /*0014*/ 	.byte	0x00, 0xf0, 0x21, 0x00


	//----- nvinfo : EIATTR_KPARAM_INFO
	.align		4
.L_249:
        /*0018*/ 	.byte	0x04, 0x17
        /*001a*/ 	.short	(.L_251 - .L_250)
.L_250:
        /*001c*/ 	.word	0x00000000
        /*0020*/ 	.short	0x0001
        /*0022*/ 	.short	0x0008
        /*0024*/ 	.byte	0x00, 0xf5, 0x21, 0x00


	//----- nvinfo : EIATTR_KPARAM_INFO
	.align		4
.L_251:
        /*0028*/ 	.byte	0x04, 0x17
        /*002a*/ 	.short	(.L_253 - .L_252)
.L_252:
        /*002c*/ 	.word	0x00000000
        /*0030*/ 	.short	0x0000
        /*0032*/ 	.short	0x0000
        /*0034*/ 	.byte	0x00, 0xf5, 0x21, 0x00


	//----- nvinfo : EIATTR_SPARSE_MMA_MASK
	.align		4
.L_253:
        /*0038*/ 	.byte	0x03, 0x50
        /*003a*/ 	.short	0x0000


	//----- nvinfo : EIATTR_MAXREG_COUNT
	.align		4
        /*003c*/ 	.byte	0x03, 0x1b
        /*003e*/ 	.short	0x00ff


	//----- nvinfo : EIATTR_MERCURY_ISA_VERSION
	.align		4
        /*0040*/ 	.byte	0x03, 0x5f
        /*0042*/ 	.short	0x0101


	//----- nvinfo : EIATTR_VRC_CTA_INIT_COUNT
	.align		4
        /*0044*/ 	.byte	0x02, 0x4a
	.zero		1
	.zero		1


	//----- nvinfo : EIATTR_EXIT_INSTR_OFFSETS
	.align		4
        /*0048*/ 	.byte	0x04, 0x1c
        /*004a*/ 	.short	(.L_255 - .L_254)


	//   ....[0]....
.L_254:
        /*004c*/ 	.word	0x00000090


	//   ....[1]....
        /*0050*/ 	.word	0x000002d0


	//----- nvinfo : EIATTR_CRS_STACK_SIZE
	.align		4
.L_255:
        /*0054*/ 	.byte	0x04, 0x1e
        /*0056*/ 	.short	(.L_257 - .L_256)
.L_256:
        /*0058*/ 	.word	0x00000000


	//----- nvinfo : EIATTR_CBANK_PARAM_SIZE
	.align		4
.L_257:
        /*005c*/ 	.byte	0x03, 0x19
        /*005e*/ 	.short	0x0018


	//----- nvinfo : EIATTR_PARAM_CBANK
	.align		4
        /*0060*/ 	.byte	0x04, 0x0a
        /*0062*/ 	.short	(.L_259 - .L_258)
	.align		4
.L_258:
        /*0064*/ 	.word	index@(.nv.constant0._Z14sigmoid_kernelPfS_m)
        /*0068*/ 	.short	0x0380
        /*006a*/ 	.short	0x0018


	//----- nvinfo : EIATTR_SW_WAR
	.align		4
.L_259:
        /*006c*/ 	.byte	0x04, 0x36
        /*006e*/ 	.short	(.L_261 - .L_260)
.L_260:
        /*0070*/ 	.word	0x00000008
.L_261:


//--------------------- .nv.info._Z11relu_kernel8c_matrixS_ --------------------------
	.section	.nv.info._Z11relu_kernel8c_matrixS_,"",@"SHT_CUDA_INFO"
	.sectionflags	@""
	.align	4


	//----- nvinfo : EIATTR_CUDA_API_VERSION
	.align		4
        /*0000*/ 	.byte	0x04, 0x37
        /*0002*/ 	.short	(.L_263 - .L_262)
.L_262:
        /*0004*/ 	.word	0x00000082


	//----- nvinfo : EIATTR_KPARAM_INFO
	.align		4
.L_263:
        /*0008*/ 	.byte	0x04, 0x17
        /*000a*/ 	.short	(.L_265 - .L_264)
.L_264:
        /*000c*/ 	.word	0x00000000
        /*0010*/ 	.short	0x0001
        /*0012*/ 	.short	0x0028
        /*0014*/ 	.byte	0x00, 0xf0, 0xa1, 0x00


	//----- nvinfo : EIATTR_KPARAM_INFO
	.align		4
.L_265:
        /*0018*/ 	.byte	0x04, 0x17
        /*001a*/ 	.short	(.L_267 - .L_266)
.L_266:
        /*001c*/ 	.word	0x00000000
        /*0020*/ 	.short	0x0000
        /*0022*/ 	.short	0x0000
        /*0024*/ 	.byte	0x00, 0xf0, 0xa1, 0x00


	//----- nvinfo : EIATTR_SPARSE_MMA_MASK
	.align		4
.L_267:
        /*0028*/ 	.byte	0x03, 0x50
        /*002a*/ 	.short	0x0000


	//----- nvinfo : EIATTR_MAXREG_COUNT
	.align		4
        /*002c*/ 	.byte	0x03, 0x1b
        /*002e*/ 	.short	0x00ff


	//----- nvinfo : EIATTR_MERCURY_ISA_VERSION
	.align		4
        /*0030*/ 	.byte	0x03, 0x5f
        /*0032*/ 	.short	0x0101


	//----- nvinfo : EIATTR_VRC_CTA_INIT_COUNT
	.align		4
        /*0034*/ 	.byte	0x02, 0x4a
	.zero		1
	.zero		1


	//----- nvinfo : EIATTR_EXIT_INSTR_OFFSETS
	.align		4
        /*0038*/ 	.byte	0x04, 0x1c
        /*003a*/ 	.short	(.L_269 - .L_268)


	//   ....[0]....
.L_268:
        /*003c*/ 	.word	0x000001d0


	//----- nvinfo : EIATTR_CBANK_PARAM_SIZE
	.align		4
.L_269:
        /*0040*/ 	.byte	0x03, 0x19
        /*0042*/ 	.short	0x0050


	//----- nvinfo : EIATTR_PARAM_CBANK
	.align		4
        /*0044*/ 	.byte	0x04, 0x0a
        /*0046*/ 	.short	(.L_271 - .L_270)
	.align		4
.L_270:
        /*0048*/ 	.word	index@(.nv.constant0._Z11relu_kernel8c_matrixS_)
        /*004c*/ 	.short	0x0380
        /*004e*/ 	.short	0x0050


	//----- nvinfo : EIATTR_SW_WAR
	.align		4
.L_271:
        /*0050*/ 	.byte	0x04, 0x36
        /*0052*/ 	.short	(.L_273 - .L_272)
.L_272:
        /*0054*/ 	.word	0x00000008
.L_273:


//--------------------- .nv.info._Z10matmulmatT8c_matrixS_S_ --------------------------
	.section	.nv.info._Z10matmulmatT8c_matrixS_S_,"",@"SHT_CUDA_INFO"
	.sectionflags	@""
	.align	4


	//----- nvinfo : EIATTR_CUDA_API_VERSION
	.align		4
        /*0000*/ 	.byte	0x04, 0x37
        /*0002*/ 	.short	(.L_275 - .L_274)
.L_274:
        /*0004*/ 	.word	0x00000082


	//----- nvinfo : EIATTR_KPARAM_INFO
	.align		4
.L_275:
        /*0008*/ 	.byte	0x04, 0x17
        /*000a*/ 	.short	(.L_277 - .L_276)
.L_276:
        /*000c*/ 	.word	0x00000000
        /*0010*/ 	.short	0x0002
        /*0012*/ 	.short	0x0050
        /*0014*/ 	.byte	0x00, 0xf0, 0xa1, 0x00


	//----- nvinfo : EIATTR_KPARAM_INFO
	.align		4
.L_277:
        /*0018*/ 	.byte	0x04, 0x17
        /*001a*/ 	.short	(.L_279 - .L_278)
.L_278:
        /*001c*/ 	.word	0x00000000
        /*0020*/ 	.short	0x0001
        /*0022*/ 	.short	0x0028
        /*0024*/ 	.byte	0x00, 0xf0, 0xa1, 0x00


	//----- nvinfo : EIATTR_KPARAM_INFO
	.align		4
.L_279:
        /*0028*/ 	.byte	0x04, 0x17
        /*002a*/ 	.short	(.L_281 - .L_280)
.L_280:
        /*002c*/ 	.word	0x00000000
        /*0030*/ 	.short	0x0000
        /*0032*/ 	.short	0x0000
        /*0034*/ 	.byte	0x00, 0xf0, 0xa1, 0x00


	//----- nvinfo : EIATTR_SPARSE_MMA_MASK
	.align		4
.L_281:
        /*0038*/ 	.byte	0x03, 0x50
        /*003a*/ 	.short	0x0000


	//----- nvinfo : EIATTR_MAXREG_COUNT
	.align		4
        /*003c*/ 	.byte	0x03, 0x1b
        /*003e*/ 	.short	0x00ff


	//----- nvinfo : EIATTR_MERCURY_ISA_VERSION
	.align		4
        /*0040*/ 	.byte	0x03, 0x5f
        /*0042*/ 	.short	0x0101


	//----- nvinfo : EIATTR_VRC_CTA_INIT_COUNT
	.align		4
        /*0044*/ 	.byte	0x02, 0x4a
	.zero		1
	.zero		1


	//----- nvinfo : EIATTR_EXIT_INSTR_OFFSETS
	.align		4
        /*0048*/ 	.byte	0x04, 0x1c
        /*004a*/ 	.short	(.L_283 - .L_282)


	//   ....[0]....
.L_282:
        /*004c*/ 	.word	0x000011c0


	//----- nvinfo : EIATTR_CBANK_PARAM_SIZE
	.align		4
.L_283:
        /*0050*/ 	.byte	0x03, 0x19
        /*0052*/ 	.short	0x0078


	//----- nvinfo : EIATTR_PARAM_CBANK
	.align		4
        /*0054*/ 	.byte	0x04, 0x0a
        /*0056*/ 	.short	(.L_285 - .L_284)
	.align		4
.L_284:
        /*0058*/ 	.word	index@(.nv.constant0._Z10matmulmatT8c_matrixS_S_)
        /*005c*/ 	.short	0x0380
        /*005e*/ 	.short	0x0078


	//----- nvinfo : EIATTR_SW_WAR
	.align		4
.L_285:
        /*0060*/ 	.byte	0x04, 0x36
        /*0062*/ 	.short	(.L_287 - .L_286)
.L_286:
        /*0064*/ 	.word	0x00000008
.L_287:


//--------------------- .nv.info._Z9matmulmat8c_matrixS_S_ --------------------------
	.section	.nv.info._Z9matmulmat8c_matrixS_S_,"",@"SHT_CUDA_INFO"
	.sectionflags	@""
	.align	4


	//----- nvinfo : EIATTR_CUDA_API_VERSION
	.align		4
        /*0000*/ 	.byte	0x04, 0x37
        /*0002*/ 	.short	(.L_289 - .L_288)
.L_288:
        /*0004*/ 	.word	0x00000082


	//----- nvinfo : EIATTR_KPARAM_INFO
	.align		4
.L_289:
        /*0008*/ 	.byte	0x04, 0x17
        /*000a*/ 	.short	(.L_291 - .L_290)
.L_290:
        /*000c*/ 	.word	0x00000000
        /*0010*/ 	.short	0x0002
        /*0012*/ 	.short	0x0050
        /*0014*/ 	.byte	0x00, 0xf0, 0xa1, 0x00


	//----- nvinfo : EIATTR_KPARAM_INFO
	.align		4
.L_291:
        /*0018*/ 	.byte	0x04, 0x17
        /*001a*/ 	.short	(.L_293 - .L_292)
.L_292:
        /*001c*/ 	.word	0x00000000
        /*0020*/ 	.short	0x0001
        /*0022*/ 	.short	0x0028
        /*0024*/ 	.byte	0x00, 0xf0, 0xa1, 0x00


	//----- nvinfo : EIATTR_KPARAM_INFO
	.align		4
.L_293:
        /*0028*/ 	.byte	0x04, 0x17
        /*002a*/ 	.short	(.L_295 - .L_294)
.L_294:
        /*002c*/ 	.word	0x00000000
        /*0030*/ 	.short	0x0000
        /*0032*/ 	.short	0x0000
        /*0034*/ 	.byte	0x00, 0xf0, 0xa1, 0x00


	//----- nvinfo : EIATTR_SPARSE_MMA_MASK
	.align		4
.L_295:
        /*0038*/ 	.byte	0x03, 0x50
        /*003a*/ 	.short	0x0000


	//----- nvinfo : EIATTR_MAXREG_COUNT
	.align		4
        /*003c*/ 	.byte	0x03, 0x1b
        /*003e*/ 	.short	0x00ff


	//----- nvinfo : EIATTR_MERCURY_ISA_VERSION
	.align		4
        /*0040*/ 	.byte	0x03, 0x5f
        /*0042*/ 	.short	0x0101


	//----- nvinfo : EIATTR_VRC_CTA_INIT_COUNT
	.align		4
        /*0044*/ 	.byte	0x02, 0x4a
	.zero		1
	.zero		1


	//----- nvinfo : EIATTR_EXIT_INSTR_OFFSETS
	.align		4
        /*0048*/ 	.byte	0x04, 0x1c
        /*004a*/ 	.short	(.L_297 - .L_296)


	//   ....[0]....
.L_296:
        /*004c*/ 	.word	0x00001500


	//----- nvinfo : EIATTR_CBANK_PARAM_SIZE
	.align		4
.L_297:
        /*0050*/ 	.byte	0x03, 0x19
        /*0052*/ 	.short	0x0078


	//----- nvinfo : EIATTR_PARAM_CBANK
	.align		4
        /*0054*/ 	.byte	0x04, 0x0a
        /*0056*/ 	.short	(.L_299 - .L_298)
	.align		4
.L_298:
        /*0058*/ 	.word	index@(.nv.constant0._Z9matmulmat8c_matrixS_S_)
        /*005c*/ 	.short	0x0380
        /*005e*/ 	.short	0x0078


	//----- nvinfo : EIATTR_SW_WAR
	.align		4
.L_299:
        /*0060*/ 	.byte	0x04, 0x36
        /*0062*/ 	.short	(.L_301 - .L_300)
.L_300:
        /*0064*/ 	.word	0x00000008
.L_301:


//--------------------- .nv.info._Z9matmulvecPfS_iiS_ --------------------------
	.section	.nv.info._Z9matmulvecPfS_iiS_,"",@"SHT_CUDA_INFO"
	.sectionflags	@""
	.align	4


	//----- nvinfo : EIATTR_CUDA_API_VERSION
	.align		4
        /*0000*/ 	.byte	0x04, 0x37
        /*0002*/ 	.short	(.L_303 - .L_302)
.L_302:
        /*0004*/ 	.word	0x00000082


	//----- nvinfo : EIATTR_KPARAM_INFO
	.align		4
.L_303:
        /*0008*/ 	.byte	0x04, 0x17
        /*000a*/ 	.short	(.L_305 - .L_304)
.L_304:
        /*000c*/ 	.word	0x00000000
        /*0010*/ 	.short	0x0004
        /*0012*/ 	.short	0x0018
        /*0014*/ 	.byte	0x00, 0xf5, 0x21, 0x00


	//----- nvinfo : EIATTR_KPARAM_INFO
	.align		4
.L_305:
        /*0018*/ 	.byte	0x04, 0x17
        /*001a*/ 	.short	(.L_307 - .L_306)
.L_306:
        /*001c*/ 	.word	0x00000000
        /*0020*/ 	.short	0x0003
        /*0022*/ 	.short	0x0014
        /*0024*/ 	.byte	0x00, 0xf0, 0x11, 0x00


	//----- nvinfo : EIATTR_KPARAM_INFO
	.align		4
.L_307:
        /*0028*/ 	.byte	0x04, 0x17
        /*002a*/ 	.short	(.L_309 - .L_308)
.L_308:
        /*002c*/ 	.word	0x00000000
        /*0030*/ 	.short	0x0002
        /*0032*/ 	.short	0x0010
        /*0034*/ 	.byte	0x00, 0xf0, 0x11, 0x00


	//----- nvinfo : EIATTR_KPARAM_INFO
	.align		4
.L_309:
        /*0038*/ 	.byte	0x04, 0x17
        /*003a*/ 	.short	(.L_311 - .L_310)
.L_310:
        /*003c*/ 	.word	0x00000000
        /*0040*/ 	.short	0x0001
        /*0042*/ 	.short	0x0008
        /*0044*/ 	.byte	0x00, 0xf5, 0x21, 0x00


	//----- nvinfo : EIATTR_KPARAM_INFO
	.align		4
.L_311:
        /*0048*/ 	.byte	0x04, 0x17
        /*004a*/ 	.short	(.L_313 - .L_312)
.L_312:
        /*004c*/ 	.word	0x00000000
        /*0050*/ 	.short	0x0000
        /*0052*/ 	.short	0x0000
        /*0054*/ 	.byte	0x00, 0xf5, 0x21, 0x00


	//----- nvinfo : EIATTR_SPARSE_MMA_MASK
	.align		4
.L_313:
        /*0058*/ 	.byte	0x03, 0x50
        /*005a*/ 	.short	0x0000


	//----- nvinfo : EIATTR_MAXREG_COUNT
	.align		4
        /*005c*/ 	.byte	0x03, 0x1b
        /*005e*/ 	.short	0x00ff


	//----- nvinfo : EIATTR_MERCURY_ISA_VERSION
	.align		4
        /*0060*/ 	.byte	0x03, 0x5f
        /*0062*/ 	.short	0x0101


	//----- nvinfo : EIATTR_VRC_CTA_INIT_COUNT
	.align		4
        /*0064*/ 	.byte	0x02, 0x4a
	.zero		1
	.zero		1


	//----- nvinfo : EIATTR_EXIT_INSTR_OFFSETS
	.align		4
        /*0068*/ 	.byte	0x04, 0x1c
        /*006a*/ 	.short	(.L_315 - .L_314)


	//   ....[0]....
.L_314:
        /*006c*/ 	.word	0x00000070


	//   ....[1]....
        /*0070*/ 	.word	0x00000a90


	//----- nvinfo : EIATTR_CBANK_PARAM_SIZE
	.align		4
.L_315:
        /*0074*/ 	.byte	0x03, 0x19
        /*0076*/ 	.short	0x0020


	//----- nvinfo : EIATTR_PARAM_CBANK
	.align		4
        /*0078*/ 	.byte	0x04, 0x0a
        /*007a*/ 	.short	(.L_317 - .L_316)
	.align		4
.L_316:
        /*007c*/ 	.word	index@(.nv.constant0._Z9matmulvecPfS_iiS_)
        /*0080*/ 	.short	0x0380
        /*0082*/ 	.short	0x0020


	//----- nvinfo : EIATTR_SW_WAR
	.align		4
.L_317:
        /*0084*/ 	.byte	0x04, 0x36
        /*0086*/ 	.short	(.L_319 - .L_318)
.L_318:
        /*0088*/ 	.word	0x00000008
.L_319:


//--------------------- .nv.callgraph             --------------------------
	.section	.nv.callgraph,"",@"SHT_CUDA_CALLGRAPH"
	.align	4
	.sectionentsize	8
	.align		4
        /*0000*/ 	.word	0x00000000
	.align		4
        /*0004*/ 	.word	0xffffffff
	.align		4
        /*0008*/ 	.word	0x00000000
	.align		4
        /*000c*/ 	.word	0xfffffffe
	.align		4
        /*0010*/ 	.word	0x00000000
	.align		4
        /*0014*/ 	.word	0xfffffffd
	.align		4
        /*0018*/ 	.word	0x00000000
	.align		4
        /*001c*/ 	.word	0xfffffffc


//--------------------- .text._Z21update_correct_labels8c_matrixPiS0_ --------------------------
	.section	.text._Z21update_correct_labels8c_matrixPiS0_,"ax",@progbits
	.align	128
        .global         _Z21update_correct_labels8c_matrixPiS0_
        .type           _Z21update_correct_labels8c_matrixPiS0_,@function
        .size           _Z21update_correct_labels8c_matrixPiS0_,(.L_x_90 - _Z21update_correct_labels8c_matrixPiS0_)
        .other          _Z21update_correct_labels8c_matrixPiS0_,@"STO_CUDA_ENTRY STV_DEFAULT"
_Z21update_correct_labels8c_matrixPiS0_:
.text._Z21update_correct_labels8c_matrixPiS0_:
[----:B------:R-:W-:Y:S01]  /*0000*/  LDC R1, c[0x0][0x37c] ;  /* 0x0000df00ff017b82 */ /* 0x000fe20000000800 */
[----:B------:R-:W0:Y:S01]  /*0010*/  LDCU.64 UR6, c[0x0][0x390] ;  /* 0x00007200ff0677ac */ /* 0x000e220008000a00 */
[----:B------:R-:W1:Y:S06]  /*0020*/  S2R R3, SR_TID.X ;  /* 0x0000000000037919 */ /* 0x000e6c0000002100 */
[----:B------:R-:W1:Y:S01]  /*0030*/  S2UR UR4, SR_CTAID.X ;  /* 0x00000000000479c3 */ /* 0x000e620000002500 */
[----:B------:R-:W-:Y:S01]  /*0040*/  IMAD.MOV.U32 R13, RZ, RZ, RZ ;  /* 0x000000ffff0d7224 */ /* 0x000fe200078e00ff */
[----:B------:R-:W2:Y:S06]  /*0050*/  LDCU.64 UR8, c[0x0][0x358] ;  /* 0x00006b00ff0877ac */ /* 0x000eac0008000a00 */
[----:B------:R-:W1:Y:S01]  /*0060*/  LDC R0, c[0x0][0x360] ;  /* 0x0000d800ff007b82 */ /* 0x000e620000000800 */
[----:B0-----:R-:W-:-:S04]  /*0070*/  UIADD3 UR10, UP0, UPT, UR6, -0x3, URZ ;  /* 0xfffffffd060a7890 */ /* 0x001fc8000ff1e0ff */
[----:B------:R-:W-:Y:S02]  /*0080*/  UIADD3.X UR11, UPT, UPT, UR7, -0x1, URZ, UP0, !UPT ;  /* 0xffffffff070b7890 */ /* 0x000fe400087fe4ff */
[----:B------:R-:W-:-:S04]  /*0090*/  UISETP.GT.U32.AND UP0, UPT, UR10, -0x3, UPT ;  /* 0xfffffffd0a00788c */ /* 0x000fc8000bf04070 */
[----:B------:R-:W-:Y:S01]  /*00a0*/  UISETP.GT.U32.AND.EX UP0, UPT, UR11, -0x1, UPT, UP0 ;  /* 0xffffffff0b00788c */ /* 0x000fe2000bf04100 */
[----:B-1----:R-:W-:-:S08]  /*00b0*/  IMAD R0, R0, UR4, R3 ;  /* 0x0000000400007c24 */ /* 0x002fd0000f8e0203 */
[----:B--2---:R-:W-:Y:S05]  /*00c0*/  BRA.U UP0, `(.L_x_0) ;  /* 0x0000000d00b47547 */ /* 0x004fea000b800000 */
[----:B------:R-:W0:Y:S01]  /*00d0*/  LDC.64 R4, c[0x0][0x3a0] ;  /* 0x0000e800ff047b82 */ /* 0x000e220000000a00 */
[----:B------:R-:W1:Y:S01]  /*00e0*/  LDCU.64 UR12, c[0x0][0x380] ;  /* 0x00007000ff0c77ac */ /* 0x000e620008000a00 */
[----:B------:R-:W-:Y:S01]  /*00f0*/  SHF.R.S32.HI R2, RZ, 0x1f, R0 ;  /* 0x0000001fff027819 */ /* 0x000fe20000011400 */
[----:B------:R-:W-:Y:S02]  /*0100*/  HFMA2 R7, -RZ, RZ, 0, 5.9604644775390625e-08 ;  /* 0x00000001ff077431 */ /* 0x000fe400000001ff */
[----:B------:R-:W-:Y:S01]  /*0110*/  IMAD.MOV.U32 R13, RZ, RZ, RZ ;  /* 0x000000ffff0d7224 */ /* 0x000fe200078e00ff */
[----:B------:R-:W-:Y:S01]  /*0120*/  UISETP.GE.U32.AND UP0, UPT, UR10, 0xf, UPT ;  /* 0x0000000f0a00788c */ /* 0x000fe2000bf06070 */
[----:B------:R-:W-:Y:S01]  /*0130*/  IMAD.MOV.U32 R6, RZ, RZ, RZ ;  /* 0x000000ffff067224 */ /* 0x000fe200078e00ff */
[----:B------:R-:W-:Y:S02]  /*0140*/  UIADD3 UR5, UP1, UPT, UR6, -0x2, URZ ;  /* 0xfffffffe06057890 */ /* 0x000fe4000ff3e0ff */
[----:B------:R-:W-:-:S02]  /*0150*/  UISETP.GE.U32.AND.EX UP0, UPT, UR11, URZ, UPT, UP0 ;  /* 0x000000ff0b00728c */ /* 0x000fc4000bf06100 */
[----:B------:R-:W-:Y:S02]  /*0160*/  UIADD3.X UR4, UPT, UPT, UR7, -0x1, URZ, UP1, !UPT ;  /* 0xffffffff07047890 */ /* 0x000fe40008ffe4ff */
[----:B------:R-:W-:Y:S01]  /*0170*/  ULOP3.LUT UR7, UR5, 0xf, URZ, 0xc0, !UPT ;  /* 0x0000000f05077892 */ /* 0x000fe2000f8ec0ff */
[----:B-1----:R-:W-:-:S04]  /*0180*/  IMAD R3, R2, UR12, RZ ;  /* 0x0000000c02037c24 */ /* 0x002fc8000f8e02ff */
[C---:B------:R-:W-:Y:S02]  /*0190*/  IMAD R3, R0.reuse, UR13, R3 ;  /* 0x0000000d00037c24 */ /* 0x040fe4000f8e0203 */
[----:B0-----:R-:W-:-:S04]  /*01a0*/  IMAD.WIDE.U32 R4, R0, UR12, R4 ;  /* 0x0000000c00047c25 */ /* 0x001fc8000f8e0004 */
[----:B------:R-:W-:Y:S02]  /*01b0*/  IMAD.IADD R3, R5, 0x1, R3 ;  /* 0x0000000105037824 */ /* 0x000fe400078e0203 */
[----:B------:R-:W-:Y:S01]  /*01c0*/  IMAD.MOV.U32 R2, RZ, RZ, R4 ;  /* 0x000000ffff027224 */ /* 0x000fe200078e0004 */
[----:B------:R-:W-:Y:S06]  /*01d0*/  BRA.U !UP0, `(.L_x_1) ;  /* 0x0000000508ac7547 */ /* 0x000fec000b800000 */
[----:B------:R-:W-:Y:S01]  /*01e0*/  IADD3 R12, P0, PT, R4, 0x4, RZ ;  /* 0x00000004040c7810 */ /* 0x000fe20007f1e0ff */
[----:B------:R-:W-:Y:S01]  /*01f0*/  IMAD.MOV.U32 R8, RZ, RZ, 0x1 ;  /* 0x00000001ff087424 */ /* 0x000fe200078e00ff */
[----:B------:R-:W-:Y:S01]  /*0200*/  MOV R13, RZ ;  /* 0x000000ff000d7202 */ /* 0x000fe20000000f00 */
[----:B------:R-:W-:Y:S01]  /*0210*/  IMAD.MOV.U32 R9, RZ, RZ, RZ ;  /* 0x000000ffff097224 */ /* 0x000fe200078e00ff */
[----:B------:R-:W-:Y:S01]  /*0220*/  MOV R10, 0x8 ;  /* 0x00000008000a7802 */ /* 0x000fe20000000f00 */
[----:B------:R-:W-:Y:S01]  /*0230*/  IMAD.X R11, RZ, RZ, R3, P0 ;  /* 0x000000ffff0b7224 */ /* 0x000fe200000e0603 */
[----:B------:R-:W-:-:S12]  /*0240*/  ULOP3.LUT UR6, UR5, 0xfffffff0, URZ, 0xc0, !UPT ;  /* 0xfffffff005067892 */ /* 0x000fd8000f8ec0ff */
.L_x_2:
[----:B------:R-:W-:Y:S01]  /*0250*/  IMAD.WIDE.U32 R14, R13, 0x4, R2 ;  /* 0x000000040d0e7825 */ /* 0x000fe200078e0002 */
[----:B------:R-:W-:-:S03]  /*0260*/  MOV R19, R11 ;  /* 0x0000000b00137202 */ /* 0x000fc60000000f00 */
[----:B------:R-:W-:Y:S02]  /*0270*/  IMAD.MOV.U32 R18, RZ, RZ, R12 ;  /* 0x000000ffff127224 */ /* 0x000fe400078e000c */
[----:B------:R-:W2:Y:S04]  /*0280*/  LDG.E R15, desc[UR8][R14.64] ;  /* 0x000000080e0f7981 */ /* 0x000ea8000c1e1900 */
[----:B------:R-:W2:Y:S01]  /*0290*/  LDG.E R6, desc[UR8][R18.64] ;  /* 0x0000000812067981 */ /* 0x000ea2000c1e1900 */
[C---:B------:R-:W-:Y:S01]  /*02a0*/  IMAD.SHL.U32 R7, R8.reuse, 0x4, RZ ;  /* 0x0000000408077824 */ /* 0x040fe200078e00ff */
[----:B------:R-:W-:-:S04]  /*02b0*/  SHF.L.U64.HI R17, R8, 0x2, R9 ;  /* 0x0000000208117819 */ /* 0x000fc80000010209 */
[----:B------:R-:W-:Y:S02]  /*02c0*/  LOP3.LUT R7, R7, 0xfffffffc, RZ, 0xc0, !PT ;  /* 0xfffffffc07077812 */ /* 0x000fe400078ec0ff */
[----:B------:R-:W-:Y:S02]  /*02d0*/  LOP3.LUT R17, R17, 0x3, RZ, 0xc0, !PT ;  /* 0x0000000311117812 */ /* 0x000fe400078ec0ff */
[----:B--2---:R-:W-:Y:S02]  /*02e0*/  FSETP.GT.AND P0, PT, R6, R15, PT ;  /* 0x0000000f0600720b */ /* 0x004fe40003f04000 */
[----:B------:R-:W-:-:S04]  /*02f0*/  IADD3 R6, P1, PT, R7, R4, RZ ;  /* 0x0000000407067210 */ /* 0x000fc80007f3e0ff */
[----:B------:R-:W-:-:S05]  /*0300*/  IADD3.X R7, PT, PT, R17, R3, RZ, P1, !PT ;  /* 0x0000000311077210 */ /* 0x000fca0000ffe4ff */
[----:B------:R-:W2:Y:S02]  /*0310*/  LDG.E R18, desc[UR8][R6.64+0x4] ;  /* 0x0000040806127981 */ /* 0x000ea4000c1e1900 */
[----:B------:R-:W-:Y:S02]  /*0320*/  @P0 VIADD R13, R10, 0xfffffff9 ;  /* 0xfffffff90a0d0836 */ /* 0x000fe40000000000 */
[----:B------:R-:W3:Y:S02]  /*0330*/  LDG.E R20, desc[UR8][R6.64+0xc] ;  /* 0x00000c0806147981 */ /* 0x000ee4000c1e1900 */
[----:B------:R-:W-:-:S06]  /*0340*/  IMAD.WIDE.U32 R16, R13, 0x4, R2 ;  /* 0x000000040d107825 */ /* 0x000fcc00078e0002 */
[----:B------:R-:W2:Y:S02]  /*0350*/  LDG.E R17, desc[UR8][R16.64] ;  /* 0x0000000810117981 */ /* 0x000ea4000c1e1900 */
[----:B--2---:R-:W-:Y:S02]  /*0360*/  FSETP.GT.AND P0, PT, R18, R17, PT ;  /* 0x000000111200720b */ /* 0x004fe40003f04000 */
[----:B------:R-:W2:Y:S11]  /*0370*/  LDG.E R18, desc[UR8][R6.64+0x8] ;  /* 0x0000080806127981 */ /* 0x000eb6000c1e1900 */
[----:B------:R-:W-:-:S04]  /*0380*/  @P0 VIADD R13, R10, 0xfffffffa ;  /* 0xfffffffa0a0d0836 */ /* 0x000fc80000000000 */
[----:B------:R-:W-:-:S06]  /*0390*/  IMAD.WIDE.U32 R14, R13, 0x4, R2 ;  /* 0x000000040d0e7825 */ /* 0x000fcc00078e0002 */
[----:B------:R-:W2:Y:S02]  /*03a0*/  LDG.E R15, desc[UR8][R14.64] ;  /* 0x000000080e0f7981 */ /* 0x000ea4000c1e1900 */
[----:B--2---:R-:W-:-:S13]  /*03b0*/  FSETP.GT.AND P0, PT, R18, R15, PT ;  /* 0x0000000f1200720b */ /* 0x004fda0003f04000 */
[----:B------:R-:W-:-:S04]  /*03c0*/  @P0 VIADD R13, R10, 0xfffffffb ;  /* 0xfffffffb0a0d0836 */ /* 0x000fc80000000000 */
[----:B------:R-:W-:-:S06]  /*03d0*/  IMAD.WIDE.U32 R18, R13, 0x4, R2 ;  /* 0x000000040d127825 */ /* 0x000fcc00078e0002 */
[----:B------:R-:W3:Y:S02]  /*03e0*/  LDG.E R19, desc[UR8][R18.64] ;  /* 0x0000000812137981 */ /* 0x000ee4000c1e1900 */
[----:B---3--:R-:W-:Y:S02]  /*03f0*/  FSETP.GT.AND P0, PT, R20, R19, PT ;  /* 0x000000131400720b */ /* 0x008fe40003f04000 */
[----:B------:R-:W2:Y:S11]  /*0400*/  LDG.E R20, desc[UR8][R6.64+0x10] ;  /* 0x0000100806147981 */ /* 0x000eb6000c1e1900 */
[----:B------:R-:W-:-:S05]  /*0410*/  @P0 IADD3 R13, PT, PT, R10, -0x4, RZ ;  /* 0xfffffffc0a0d0810 */ /* 0x000fca0007ffe0ff */
[----:B------:R-:W-:-:S06]  /*0420*/  IMAD.WIDE.U32 R16, R13, 0x4, R2 ;  /* 0x000000040d107825 */ /* 0x000fcc00078e0002 */
[----:B------:R-:W2:Y:S02]  /*0430*/  LDG.E R17, desc[UR8][R16.64] ;  /* 0x0000000810117981 */ /* 0x000ea4000c1e1900 */
[----:B--2---:R-:W-:Y:S02]  /*0440*/  FSETP.GT.AND P0, PT, R20, R17, PT ;  /* 0x000000111400720b */ /* 0x004fe40003f04000 */
[----:B------:R-:W2:Y:S11]  /*0450*/  LDG.E R20, desc[UR8][R6.64+0x14] ;  /* 0x0000140806147981 */ /* 0x000eb6000c1e1900 */
[----:B------:R-:W-:-:S04]  /*0460*/  @P0 VIADD R13, R10, 0xfffffffd ;  /* 0xfffffffd0a0d0836 */ /* 0x000fc80000000000 */
        /* <DEDUP_REMOVED lines=9> */
[----:B------:R-:W-:-:S05]  /*0500*/  @P0 IADD3 R13, PT, PT, R10, -0x1, RZ ;  /* 0xffffffff0a0d0810 */ /* 0x000fca0007ffe0ff */
[----:B------:R-:W-:-:S06]  /*0510*/  IMAD.WIDE.U32 R16, R13, 0x4, R2 ;  /* 0x000000040d107825 */ /* 0x000fcc00078e0002 */
[----:B------:R-:W2:Y:S02]  /*0520*/  LDG.E R17, desc[UR8][R16.64] ;  /* 0x0000000810117981 */ /* 0x000ea4000c1e1900 */
[----:B--2---:R-:W-:Y:S02]  /*0530*/  FSETP.GT.AND P0, PT, R20, R17, PT ;  /* 0x000000111400720b */ /* 0x004fe40003f04000 */
[----:B------:R-:W2:Y:S02]  /*0540*/  LDG.E R20, desc[UR8][R6.64+0x20] ;  /* 0x0000200806147981 */ /* 0x000ea4000c1e1900 */
[----:B------:R-:W-:-:S05]  /*0550*/  SEL R13, R10, R13, P0 ;  /* 0x0000000d0a0d7207 */ /* 0x000fca0000000000 */
        /* <DEDUP_REMOVED lines=14> */
[----:B------:R-:W-:-:S05]  /*0640*/  @P0 IADD3 R13, PT, PT, R10, 0x3, RZ ;  /* 0x000000030a0d0810 */ /* 0x000fca0007ffe0ff */
        /* <DEDUP_REMOVED lines=21> */
[----:B------:R-:W2:Y:S01]  /*07a0*/  LDG.E R19, desc[UR8][R18.64] ;  /* 0x0000000812137981 */ /* 0x000ea2000c1e1900 */
[----:B------:R-:W-:-:S04]  /*07b0*/  IADD3 R16, P2, PT, R8, 0xf, RZ ;  /* 0x0000000f08107810 */ /* 0x000fc80007f5e0ff */
[----:B------:R-:W-:Y:S01]  /*07c0*/  ISETP.NE.U32.AND P0, PT, R16, UR6, PT ;  /* 0x0000000610007c0c */ /* 0x000fe2000bf05070 */
[----:B------:R-:W-:-:S05]  /*07d0*/  IMAD.X R16, RZ, RZ, R9, P2 ;  /* 0x000000ffff107224 */ /* 0x000fca00010e0609 */
[----:B------:R-:W-:Y:S02]  /*07e0*/  ISETP.NE.AND.EX P0, PT, R16, UR4, PT, P0 ;  /* 0x0000000410007c0c */ /* 0x000fe4000bf05300 */
[----:B------:R-:W-:Y:S02]  /*07f0*/  IADD3 R12, P3, PT, R12, 0x40, RZ ;  /* 0x000000400c0c7810 */ /* 0x000fe40007f7e0ff */
[----:B------:R-:W-:-:S03]  /*0800*/  IADD3 R8, P2, PT, R8, 0x10, RZ ;  /* 0x0000001008087810 */ /* 0x000fc60007f5e0ff */
[----:B------:R-:W-:Y:S01]  /*0810*/  IMAD.X R11, RZ, RZ, R11, P3 ;  /* 0x000000ffff0b7224 */ /* 0x000fe200018e060b */
[----:B------:R-:W-:Y:S02]  /*0820*/  IADD3.X R9, PT, PT, RZ, R9, RZ, P2, !PT ;  /* 0x00000009ff097210 */ /* 0x000fe400017fe4ff */
[----:B--2---:R-:W-:-:S13]  /*0830*/  FSETP.GT.AND P1, PT, R20, R19, PT ;  /* 0x000000131400720b */ /* 0x004fda0003f24000 */
[C---:B------:R-:W-:Y:S01]  /*0840*/  @P1 VIADD R13, R10.reuse, 0x8 ;  /* 0x000000080a0d1836 */ /* 0x040fe20000000000 */
[----:B------:R-:W-:Y:S01]  /*0850*/  IADD3 R10, PT, PT, R10, 0x10, RZ ;  /* 0x000000100a0a7810 */ /* 0x000fe20007ffe0ff */
[----:B------:R-:W-:Y:S06]  /*0860*/  @P0 BRA `(.L_x_2) ;  /* 0xfffffff800780947 */ /* 0x000fec000383ffff */
[----:B------:R-:W-:Y:S02]  /*0870*/  IMAD.MOV.U32 R7, RZ, RZ, R8 ;  /* 0x000000ffff077224 */ /* 0x000fe400078e0008 */
[----:B------:R-:W-:-:S07]  /*0880*/  IMAD.MOV.U32 R6, RZ, RZ, R9 ;  /* 0x000000ffff067224 */ /* 0x000fce00078e0009 */
.L_x_1:
[----:B------:R-:W-:-:S04]  /*0890*/  UISETP.NE.U32.AND UP0, UPT, UR7, URZ, UPT ;  /* 0x000000ff0700728c */ /* 0x000fc8000bf05070 */
[----:B------:R-:W-:-:S09]  /*08a0*/  UISETP.NE.AND.EX UP0, UPT, URZ, URZ, UPT, UP0 ;  /* 0x000000ffff00728c */ /* 0x000fd2000bf05300 */
[----:B------:R-:W-:Y:S05]  /*08b0*/  BRA.U !UP0, `(.L_x_0) ;  /* 0x0000000508b87547 */ /* 0x000fea000b800000 */
[----:B------:R-:W-:Y:S02]  /*08c0*/  UISETP.GE.U32.AND UP1, UPT, UR7, 0x8, UPT ;  /* 0x000000080700788c */ /* 0x000fe4000bf26070 */
[----:B------:R-:W-:Y:S02]  /*08d0*/  ULOP3.LUT UR4, UR5, 0x7, URZ, 0xc0, !UPT ;  /* 0x0000000705047892 */ /* 0x000fe4000f8ec0ff */
[----:B------:R-:W-:Y:S02]  /*08e0*/  UISETP.GE.U32.AND.EX UP1, UPT, URZ, URZ, UPT, UP1 ;  /* 0x000000ffff00728c */ /* 0x000fe4000bf26110 */
[----:B------:R-:W-:-:S04]  /*08f0*/  UISETP.NE.U32.AND UP0, UPT, UR4, URZ, UPT ;  /* 0x000000ff0400728c */ /* 0x000fc8000bf05070 */
[----:B------:R-:W-:-:S03]  /*0900*/  UISETP.NE.AND.EX UP0, UPT, URZ, URZ, UPT, UP0 ;  /* 0x000000ffff00728c */ /* 0x000fc6000bf05300 */
[----:B------:R-:W-:Y:S08]  /*0910*/  BRA.U !UP1, `(.L_x_3) ;  /* 0x0000000109c87547 */ /* 0x000ff0000b800000 */
[----:B------:R-:W-:Y:S01]  /*0920*/  SHF.L.U32 R9, R7, 0x2, RZ ;  /* 0x0000000207097819 */ /* 0x000fe200000006ff */
[----:B------:R-:W-:Y:S01]  /*0930*/  IMAD.WIDE.U32 R10, R13, 0x4, R2 ;  /* 0x000000040d0a7825 */ /* 0x000fe200078e0002 */
[----:B------:R-:W-:Y:S02]  /*0940*/  SHF.L.U64.HI R15, R7, 0x2, R6 ;  /* 0x00000002070f7819 */ /* 0x000fe40000010206 */
[----:B------:R-:W-:-:S03]  /*0950*/  IADD3 R16, P0, PT, R9, R4, RZ ;  /* 0x0000000409107210 */ /* 0x000fc60007f1e0ff */
[----:B------:R-:W2:Y:S02]  /*0960*/  LDG.E R11, desc[UR8][R10.64] ;  /* 0x000000080a0b7981 */ /* 0x000ea4000c1e1900 */
[----:B------:R-:W-:-:S05]  /*0970*/  IMAD.X R17, R15, 0x1, R3, P0 ;  /* 0x000000010f117824 */ /* 0x000fca00000e0603 */
[----:B------:R-:W2:Y:S01]  /*0980*/  LDG.E R16, desc[UR8][R16.64] ;  /* 0x0000000810107981 */ /* 0x000ea2000c1e1900 */
[----:B------:R-:W-:Y:S02]  /*0990*/  LOP3.LUT R9, R9, 0xfffffffc, RZ, 0xc0, !PT ;  /* 0xfffffffc09097812 */ /* 0x000fe400078ec0ff */
[----:B------:R-:W-:Y:S02]  /*09a0*/  LOP3.LUT R15, R15, 0x3, RZ, 0xc0, !PT ;  /* 0x000000030f0f7812 */ /* 0x000fe400078ec0ff */
[----:B------:R-:W-:-:S05]  /*09b0*/  IADD3 R8, P1, PT, R9, R4, RZ ;  /* 0x0000000409087210 */ /* 0x000fca0007f3e0ff */
[----:B------:R-:W-:-:S05]  /*09c0*/  IMAD.X R9, R15, 0x1, R3, P1 ;  /* 0x000000010f097824 */ /* 0x000fca00008e0603 */
[----:B------:R-:W3:Y:S01]  /*09d0*/  LDG.E R6, desc[UR8][R8.64+0x4] ;  /* 0x0000040808067981 */ /* 0x000ee2000c1e1900 */
[----:B--2---:R-:W-:-:S04]  /*09e0*/  FSETP.GT.AND P0, PT, R16, R11, PT ;  /* 0x0000000b1000720b */ /* 0x004fc80003f04000 */
[----:B------:R-:W-:-:S05]  /*09f0*/  SEL R13, R7, R13, P0 ;  /* 0x0000000d070d7207 */ /* 0x000fca0000000000 */
[----:B------:R-:W-:-:S06]  /*0a00*/  IMAD.WIDE.U32 R14, R13, 0x4, R2 ;  /* 0x000000040d0e7825 */ /* 0x000fcc00078e0002 */
[----:B------:R-:W3:Y:S02]  /*0a10*/  LDG.E R15, desc[UR8][R14.64] ;  /* 0x000000080e0f7981 */ /* 0x000ee4000c1e1900 */
[----:B---3--:R-:W-:Y:S02]  /*0a20*/  FSETP.GT.AND P0, PT, R6, R15, PT ;  /* 0x0000000f0600720b */ /* 0x008fe40003f04000 */
        /* <DEDUP_REMOVED lines=29> */
[----:B--2---:R-:W-:Y:S01]  /*0c00*/  FSETP.GT.AND P0, PT, R6, R15, PT ;  /* 0x0000000f0600720b */ /* 0x004fe20003f04000 */
[----:B------:R-:W-:-:S12]  /*0c10*/  IMAD.MOV.U32 R6, RZ, RZ, RZ ;  /* 0x000000ffff067224 */ /* 0x000fd800078e00ff */
[C---:B------:R-:W-:Y:S01]  /*0c20*/  @P0 IADD3 R13, PT, PT, R7.reuse, 0x7, RZ ;  /* 0x00000007070d0810 */ /* 0x040fe20007ffe0ff */
[----:B------:R-:W-:-:S07]  /*0c30*/  VIADD R7, R7, 0x8 ;  /* 0x0000000807077836 */ /* 0x000fce0000000000 */
.L_x_3:
[----:B------:R-:W-:Y:S05]  /*0c40*/  BRA.U !UP0, `(.L_x_0) ;  /* 0x0000000108d47547 */ /* 0x000fea000b800000 */
[----:B------:R-:W-:Y:S02]  /*0c50*/  UISETP.GE.U32.AND UP1, UPT, UR4, 0x4, UPT ;  /* 0x000000040400788c */ /* 0x000fe4000bf26070 */
[----:B------:R-:W-:Y:S02]  /*0c60*/  ULOP3.LUT UR5, UR5, 0x3, URZ, 0xc0, !UPT ;  /* 0x0000000305057892 */ /* 0x000fe4000f8ec0ff */
[----:B------:R-:W-:Y:S02]  /*0c70*/  UISETP.GE.U32.AND.EX UP1, UPT, URZ, URZ, UPT, UP1 ;  /* 0x000000ffff00728c */ /* 0x000fe4000bf26110 */
[----:B------:R-:W-:Y:S01]  /*0c80*/  UISETP.NE.U32.AND UP0, UPT, UR5, URZ, UPT ;  /* 0x000000ff0500728c */ /* 0x000fe2000bf05070 */
[----:B------:R-:W-:-:S03]  /*0c90*/  UMOV UR4, URZ ;  /* 0x000000ff00047c82 */ /* 0x000fc60008000000 */
[----:B------:R-:W-:-:S03]  /*0ca0*/  UISETP.NE.AND.EX UP0, UPT, UR4, URZ, UPT, UP0 ;  /* 0x000000ff0400728c */ /* 0x000fc6000bf05300 */
        /* <DEDUP_REMOVED lines=28> */
[----:B------:R-:W-:-:S12]  /*0e70*/  HFMA2 R6, -RZ, RZ, 0, 0 ;  /* 0x00000000ff067431 */ /* 0x000fd800000001ff */
[C---:B------:R-:W-:Y:S02]  /*0e80*/  @P0 VIADD R17, R7.reuse, 0x3 ;  /* 0x0000000307110836 */ /* 0x040fe40000000000 */
[----:B------:R-:W-:Y:S02]  /*0e90*/  VIADD R7, R7, 0x4 ;  /* 0x0000000407077836 */ /* 0x000fe40000000000 */
[----:B------:R-:W-:-:S07]  /*0ea0*/  IMAD.MOV.U32 R13, RZ, RZ, R17 ;  /* 0x000000ffff0d7224 */ /* 0x000fce00078e0011 */
.L_x_4:
[----:B------:R-:W-:Y:S05]  /*0eb0*/  BRA.U !UP0, `(.L_x_0) ;  /* 0x0000000108387547 */ /* 0x000fea000b800000 */
.L_x_5:
[----:B------:R-:W-:Y:S01]  /*0ec0*/  LEA R8, P0, R7, R4, 0x2 ;  /* 0x0000000407087211 */ /* 0x000fe200078010ff */
[----:B------:R-:W-:-:S03]  /*0ed0*/  IMAD.WIDE.U32 R10, R13, 0x4, R2 ;  /* 0x000000040d0a7825 */ /* 0x000fc600078e0002 */
[----:B------:R-:W-:-:S03]  /*0ee0*/  LEA.HI.X R9, R7, R3, R6, 0x2, P0 ;  /* 0x0000000307097211 */ /* 0x000fc600000f1406 */
[----:B------:R-:W2:Y:S04]  /*0ef0*/  LDG.E R11, desc[UR8][R10.64] ;  /* 0x000000080a0b7981 */ /* 0x000ea8000c1e1900 */
[----:B------:R-:W2:Y:S01]  /*0f00*/  LDG.E R8, desc[UR8][R8.64] ;  /* 0x0000000808087981 */ /* 0x000ea2000c1e1900 */
[----:B------:R-:W-:Y:S01]  /*0f10*/  UIADD3 UR5, UP0, UPT, UR5, -0x1, URZ ;  /* 0xffffffff05057890 */ /* 0x000fe2000ff1e0ff */
[----:B------:R-:W-:-:S03]  /*0f20*/  MOV R6, RZ ;  /* 0x000000ff00067202 */ /* 0x000fc60000000f00 */
[----:B------:R-:W-:Y:S02]  /*0f30*/  UIADD3.X UR4, UPT, UPT, UR4, -0x1, URZ, UP0, !UPT ;  /* 0xffffffff04047890 */ /* 0x000fe400087fe4ff */
[----:B------:R-:W-:-:S04]  /*0f40*/  UISETP.NE.U32.AND UP0, UPT, UR5, URZ, UPT ;  /* 0x000000ff0500728c */ /* 0x000fc8000bf05070 */
[----:B------:R-:W-:Y:S01]  /*0f50*/  UISETP.NE.AND.EX UP0, UPT, UR4, URZ, UPT, UP0 ;  /* 0x000000ff0400728c */ /* 0x000fe2000bf05300 */
[----:B--2---:R-:W-:-:S04]  /*0f60*/  FSETP.GT.AND P0, PT, R8, R11, PT ;  /* 0x0000000b0800720b */ /* 0x004fc80003f04000 */
[C---:B------:R-:W-:Y:S01]  /*0f70*/  SEL R13, R7.reuse, R13, P0 ;  /* 0x0000000d070d7207 */ /* 0x040fe20000000000 */
[----:B------:R-:W-:-:S03]  /*0f80*/  VIADD R7, R7, 0x1 ;  /* 0x0000000107077836 */ /* 0x000fc60000000000 */
[----:B------:R-:W-:Y:S05]  /*0f90*/  BRA.U UP0, `(.L_x_5) ;  /* 0xfffffffd00c87547 */ /* 0x000fea000b83ffff */
.L_x_0:
[----:B------:R-:W0:Y:S02]  /*0fa0*/  LDC.64 R2, c[0x0][0x3a8] ;  /* 0x0000ea00ff027b82 */ /* 0x000e240000000a00 */
[----:B0-----:R-:W-:-:S06]  /*0fb0*/  IMAD.WIDE R2, R0, 0x4, R2 ;  /* 0x0000000400027825 */ /* 0x001fcc00078e0202 */
[----:B------:R-:W2:Y:S02]  /*0fc0*/  LDG.E R2, desc[UR8][R2.64] ;  /* 0x0000000802027981 */ /* 0x000ea4000c1e1900 */
[----:B--2---:R-:W-:-:S13]  /*0fd0*/  ISETP.NE.AND P0, PT, R13, R2, PT ;  /* 0x000000020d00720c */ /* 0x004fda0003f05270 */
[----:B------:R-:W-:Y:S05]  /*0fe0*/  @P0 EXIT ;  /* 0x000000000000094d */ /* 0x000fea0003800000 */
[----:B------:R-:W0:Y:S01]  /*0ff0*/  S2R R0, SR_LANEID ;  /* 0x0000000000007919 */ /* 0x000e220000000000 */
[----:B------:R-:W1:Y:S01]  /*1000*/  LDC.64 R2, c[0x0][0x3b0] ;  /* 0x0000ec00ff027b82 */ /* 0x000e620000000a00 */
[----:B------:R-:W-:Y:S02]  /*1010*/  VOTEU.ANY UR4, UPT, PT ;  /* 0x0000000000047886 */ /* 0x000fe400038e0100 */
[----:B------:R-:W-:Y:S02]  /*1020*/  UFLO.U32 UR5, UR4 ;  /* 0x00000004000572bd */ /* 0x000fe400080e0000 */
[----:B------:R-:W1:Y:S04]  /*1030*/  POPC R5, UR4 ;  /* 0x0000000400057d09 */ /* 0x000e680008000000 */
[----:B0-----:R-:W-:-:S13]  /*1040*/  ISETP.EQ.U32.AND P0, PT, R0, UR5, PT ;  /* 0x0000000500007c0c */ /* 0x001fda000bf02070 */
[----:B-1----:R-:W-:Y:S01]  /*1050*/  @P0 REDG.E.ADD.STRONG.GPU desc[UR8][R2.64], R5 ;  /* 0x000000050200098e */ /* 0x002fe2000c12e108 */
[----:B------:R-:W-:Y:S05]  /*1060*/  EXIT ;  /* 0x000000000000794d */ /* 0x000fea0003800000 */
.L_x_6:
[----:B------:R-:W-:-:S00]  /*1070*/  BRA `(.L_x_6) ;  /* 0xfffffffc00fc7947 */ /* 0x000fc0000383ffff */
[----:B------:R-:W-:-:S00]  /*1080*/  NOP ;  /* 0x0000000000007918 */ /* 0x000fc00000000000 */
[----:B------:R-:W-:-:S00]  /*1090*/  NOP ;  /* 0x0000000000007918 */ /* 0x000fc00000000000 */
[----:B------:R-:W-:-:S00]  /*10a0*/  NOP ;  /* 0x0000000000007918 */ /* 0x000fc00000000000 */
[----:B------:R-:W-:-:S00]  /*10b0*/  NOP ;  /* 0x0000000000007918 */ /* 0x000fc00000000000 */
[----:B------:R-:W-:-:S00]  /*10c0*/  NOP ;  /* 0x0000000000007918 */ /* 0x000fc00000000000 */
[----:B------:R-:W-:-:S00]  /*10d0*/  NOP ;  /* 0x0000000000007918 */ /* 0x000fc00000000000 */
[----:B------:R-:W-:-:S00]  /*10e0*/  NOP ;  /* 0x0000000000007918 */ /* 0x000fc00000000000 */
[----:B------:R-:W-:-:S00]  /*10f0*/  NOP ;  /* 0x0000000000007918 */ /* 0x000fc00000000000 */
.L_x_90:


//--------------------- .text._Z20weight_update_kernel8c_matrixS_S_f --------------------------
	.section	.text._Z20weight_update_kernel8c_matrixS_S_f,"ax",@progbits
	.align	128
        .global         _Z20weight_update_kernel8c_matrixS_S_f
        .type           _Z20weight_update_kernel8c_matrixS_S_f,@function
        .size           _Z20weight_update_kernel8c_matrixS_S_f,(.L_x_86 - _Z20weight_update_kernel8c_matrixS_S_f)
        .other          _Z20weight_update_kernel8c_matrixS_S_f,@"STO_CUDA_ENTRY STV_DEFAULT"
_Z20weight_update_kernel8c_matrixS_S_f:
.text._Z20weight_update_kernel8c_matrixS_S_f:
[----:B------:R-:W-:Y:S01]  /*0000*/  LDC R1, c[0x0][0x37c] ;  /* 0x0000df00ff017b82 */ /* 0x000fe20000000800 */
[----:B------:R-:W0:Y:S07]  /*0010*/  S2R R5, SR_TID.Y ;  /* 0x0000000000057919 */ /* 0x000e2e0000002200 */
[----:B------:R-:W1:Y:S01]  /*0020*/  LDC R2, c[0x0][0x360] ;  /* 0x0000d800ff027b82 */ /* 0x000e620000000800 */
[----:B------:R-:W2:Y:S01]  /*0030*/  LDCU.64 UR6, c[0x0][0x3e0] ;  /* 0x00007c00ff0677ac */ /* 0x000ea20008000a00 */
[----:B------:R-:W1:Y:S01]  /*0040*/  S2R R3, SR_TID.X ;  /* 0x0000000000037919 */ /* 0x000e620000002100 */
[----:B------:R-:W3:Y:S05]  /*0050*/  LDCU.64 UR8, c[0x0][0x3d8] ;  /* 0x00007b00ff0877ac */ /* 0x000eea0008000a00 */
[----:B------:R-:W0:Y:S08]  /*0060*/  S2UR UR5, SR_CTAID.Y ;  /* 0x00000000000579c3 */ /* 0x000e300000002600 */
[----:B------:R-:W0:Y:S08]  /*0070*/  LDC R0, c[0x0][0x364] ;  /* 0x0000d900ff007b82 */ /* 0x000e300000000800 */
[----:B------:R-:W1:Y:S01]  /*0080*/  S2UR UR4, SR_CTAID.X ;  /* 0x00000000000479c3 */ /* 0x000e620000002500 */
[----:B0-----:R-:W-:-:S05]  /*0090*/  IMAD R0, R0, UR5, R5 ;  /* 0x0000000500007c24 */ /* 0x001fca000f8e0205 */
[----:B--2---:R-:W-:Y:S01]  /*00a0*/  ISETP.GE.U32.AND P0, PT, R0, UR6, PT ;  /* 0x0000000600007c0c */ /* 0x004fe2000bf06070 */
[----:B-1----:R-:W-:-:S03]  /*00b0*/  IMAD R2, R2, UR4, R3 ;  /* 0x0000000402027c24 */ /* 0x002fc6000f8e0203 */
[----:B------:R-:W-:Y:S02]  /*00c0*/  ISETP.GE.U32.AND.EX P0, PT, RZ, UR7, PT, P0 ;  /* 0x00000007ff007c0c */ /* 0x000fe4000bf06100 */
[----:B---3--:R-:W-:Y:S02]  /*00d0*/  ISETP.GE.U32.AND P1, PT, R2, UR8, PT ;  /* 0x0000000802007c0c */ /* 0x008fe4000bf26070 */
[----:B------:R-:W-:-:S04]  /*00e0*/  SHF.R.S32.HI R3, RZ, 0x1f, R2 ;  /* 0x0000001fff037819 */ /* 0x000fc80000011402 */
[----:B------:R-:W-:-:S13]  /*00f0*/  ISETP.GE.U32.OR.EX P0, PT, R3, UR9, P0, P1 ;  /* 0x0000000903007c0c */ /* 0x000fda0008706510 */
[----:B------:R-:W-:Y:S05]  /*0100*/  @P0 EXIT ;  /* 0x000000000000094d */ /* 0x000fea0003800000 */
[----:B------:R-:W0:Y:S01]  /*0110*/  LDCU.64 UR8, c[0x0][0x388] ;  /* 0x00007100ff0877ac */ /* 0x000e220008000a00 */
[----:B------:R-:W-:Y:S01]  /*0120*/  HFMA2 R17, -RZ, RZ, 0, 0 ;  /* 0x00000000ff117431 */ /* 0x000fe200000001ff */
[----:B------:R-:W1:Y:S01]  /*0130*/  LDCU.64 UR10, c[0x0][0x358] ;  /* 0x00006b00ff0a77ac */ /* 0x000e620008000a00 */
[----:B0-----:R-:W-:-:S04]  /*0140*/  UISETP.NE.U32.AND UP0, UPT, UR8, URZ, UPT ;  /* 0x000000ff0800728c */ /* 0x001fc8000bf05070 */
[----:B------:R-:W-:-:S09]  /*0150*/  UISETP.NE.AND.EX UP0, UPT, UR9, URZ, UPT, UP0 ;  /* 0x000000ff0900728c */ /* 0x000fd2000bf05300 */
[----:B-1----:R-:W-:Y:S05]  /*0160*/  BRA.U !UP0, `(.L_x_7) ;  /* 0x0000000908e87547 */ /* 0x002fea000b800000 */
[----:B------:R-:W0:Y:S01]  /*0170*/  LDCU.64 UR6, c[0x0][0x3c8] ;  /* 0x00007900ff0677ac */ /* 0x000e220008000a00 */
[----:B------:R-:W-:Y:S01]  /*0180*/  IMAD.MOV.U32 R17, RZ, RZ, RZ ;  /* 0x000000ffff117224 */ /* 0x000fe200078e00ff */
[----:B------:R-:W1:Y:S01]  /*0190*/  LDCU.64 UR4, c[0x0][0x3a0] ;  /* 0x00007400ff0477ac */ /* 0x000e620008000a00 */
[----:B------:R-:W-:Y:S02]  /*01a0*/  UISETP.GE.U32.AND UP1, UPT, UR8, 0x8, UPT ;  /* 0x000000080800788c */ /* 0x000fe4000bf26070 */
[----:B------:R-:W-:Y:S02]  /*01b0*/  ULOP3.LUT UR13, UR8, 0x7, URZ, 0xc0, !UPT ;  /* 0x00000007080d7892 */ /* 0x000fe4000f8ec0ff */
[----:B------:R-:W-:Y:S02]  /*01c0*/  UISETP.GE.U32.AND.EX UP1, UPT, UR9, URZ, UPT, UP1 ;  /* 0x000000ff0900728c */ /* 0x000fe4000bf26110 */
[----:B------:R-:W-:Y:S01]  /*01d0*/  UISETP.NE.U32.AND UP0, UPT, UR13, URZ, UPT ;  /* 0x000000ff0d00728c */ /* 0x000fe2000bf05070 */
[----:B0-----:R-:W-:-:S03]  /*01e0*/  LEA R10, P1, R0, UR6, 0x2 ;  /* 0x00000006000a7c11 */ /* 0x001fc6000f8210ff */
[----:B------:R-:W-:Y:S01]  /*01f0*/  UISETP.NE.AND.EX UP0, UPT, URZ, URZ, UPT, UP0 ;  /* 0x000000ffff00728c */ /* 0x000fe2000bf05300 */
[----:B-1----:R-:W-:Y:S01]  /*0200*/  LEA R8, P0, R2, UR4, 0x2 ;  /* 0x0000000402087c11 */ /* 0x002fe2000f8010ff */
[----:B------:R-:W-:Y:S01]  /*0210*/  UMOV UR4, URZ ;  /* 0x000000ff00047c82 */ /* 0x000fe20008000000 */
[----:B------:R-:W-:Y:S02]  /*0220*/  LEA.HI.X R11, R0, UR7, RZ, 0x2, P1 ;  /* 0x00000007000b7c11 */ /* 0x000fe400088f14ff */
[----:B------:R-:W-:Y:S01]  /*0230*/  LEA.HI.X R9, R2, UR5, R3, 0x2, P0 ;  /* 0x0000000502097c11 */ /* 0x000fe200080f1403 */
[----:B------:R-:W-:Y:S01]  /*0240*/  UMOV UR5, URZ ;  /* 0x000000ff00057c82 */ /* 0x000fe20008000000 */
[----:B------:R-:W-:Y:S07]  /*0250*/  BRA.U !UP1, `(.L_x_8) ;  /* 0x0000000509207547 */ /* 0x000fee000b800000 */
[----:B------:R-:W0:Y:S01]  /*0260*/  LDC.64 R12, c[0x0][0x380] ;  /* 0x0000e000ff0c7b82 */ /* 0x000e220000000a00 */
[----:B------:R-:W1:Y:S01]  /*0270*/  LDCU UR5, c[0x0][0x38c] ;  /* 0x00007180ff0577ac */ /* 0x000e620008000800 */
[----:B------:R-:W-:Y:S02]  /*0280*/  HFMA2 R17, -RZ, RZ, 0, 0 ;  /* 0x00000000ff117431 */ /* 0x000fe400000001ff */
[----:B------:R-:W-:Y:S01]  /*0290*/  IMAD.MOV.U32 R6, RZ, RZ, R10 ;  /* 0x000000ffff067224 */ /* 0x000fe200078e000a */
[----:B------:R-:W-:Y:S01]  /*02a0*/  MOV R7, R11 ;  /* 0x0000000b00077202 */ /* 0x000fe20000000f00 */
[----:B------:R-:W-:Y:S01]  /*02b0*/  ULOP3.LUT UR4, UR8, 0xfffffff8, URZ, 0xc0, !UPT ;  /* 0xfffffff808047892 */ /* 0x000fe2000f8ec0ff */
[----:B------:R-:W-:Y:S01]  /*02c0*/  IMAD.MOV.U32 R4, RZ, RZ, R8 ;  /* 0x000000ffff047224 */ /* 0x000fe200078e0008 */
[----:B------:R-:W-:Y:S01]  /*02d0*/  MOV R5, R9 ;  /* 0x0000000900057202 */ /* 0x000fe20000000f00 */
[----:B------:R-:W2:Y:S04]  /*02e0*/  LDC.64 R14, c[0x0][0x3a8] ;  /* 0x0000ea00ff0e7b82 */ /* 0x000ea80000000a00 */
[----:B------:R-:W-:Y:S01]  /*02f0*/  UMOV UR6, UR4 ;  /* 0x0000000400067c82 */ /* 0x000fe20008000000 */
[----:B-1----:R-:W-:-:S05]  /*0300*/  UMOV UR7, UR5 ;  /* 0x0000000500077c82 */ /* 0x002fca0008000000 */
.L_x_9:
[----:B------:R-:W3:Y:S04]  /*0310*/  LDG.E R18, desc[UR10][R4.64] ;  /* 0x0000000a04127981 */ /* 0x000ee8000c1e1900 */
[----:B------:R-:W3:Y:S01]  /*0320*/  LDG.E R22, desc[UR10][R6.64] ;  /* 0x0000000a06167981 */ /* 0x000ee2000c1e1900 */
[----:B0-----:R-:W-:Y:S02]  /*0330*/  IADD3 R20, P0, PT, R4, R12, RZ ;  /* 0x0000000c04147210 */ /* 0x001fe40007f1e0ff */
[----:B--2---:R-:W-:-:S03]  /*0340*/  IADD3 R28, P1, PT, R6, R14, RZ ;  /* 0x0000000e061c7210 */ /* 0x004fc60007f3e0ff */
[----:B------:R-:W-:Y:S01]  /*0350*/  IMAD.X R21, R5, 0x1, R13, P0 ;  /* 0x0000000105157824 */ /* 0x000fe200000e060d */
[----:B------:R-:W-:Y:S02]  /*0360*/  IADD3.X R29, PT, PT, R7, R15, RZ, P1, !PT ;  /* 0x0000000f071d7210 */ /* 0x000fe40000ffe4ff */
[----:B------:R-:W-:Y:S02]  /*0370*/  IADD3 R26, P0, PT, R20, R12, RZ ;  /* 0x0000000c141a7210 */ /* 0x000fe40007f1e0ff */
[----:B------:R3:W2:Y:S01]  /*0380*/  LDG.E R16, desc[UR10][R20.64] ;  /* 0x0000000a14107981 */ /* 0x0006a2000c1e1900 */
[----:B------:R-:W-:-:S03]  /*0390*/  IADD3 R24, P1, PT, R28, R14, RZ ;  /* 0x0000000e1c187210 */ /* 0x000fc60007f3e0ff */
[----:B------:R0:W2:Y:S01]  /*03a0*/  LDG.E R19, desc[UR10][R28.64] ;  /* 0x0000000a1c137981 */ /* 0x0000a2000c1e1900 */
[----:B------:R-:W-:Y:S01]  /*03b0*/  IMAD.X R27, R21, 0x1, R13, P0 ;  /* 0x00000001151b7824 */ /* 0x000fe200000e060d */
[----:B------:R-:W-:-:S05]  /*03c0*/  IADD3.X R25, PT, PT, R29, R15, RZ, P1, !PT ;  /* 0x0000000f1d197210 */ /* 0x000fca0000ffe4ff */
[----:B------:R2:W4:Y:S01]  /*03d0*/  LDG.E R20, desc[UR10][R24.64] ;  /* 0x0000000a18147981 */ /* 0x000522000c1e1900 */
[----:B---3--:R-:W-:-:S03]  /*03e0*/  FFMA R21, R18, R22, R17 ;  /* 0x0000001612157223 */ /* 0x008fc60000000011 */
[----:B------:R1:W4:Y:S01]  /*03f0*/  LDG.E R17, desc[UR10][R26.64] ;  /* 0x0000000a1a117981 */ /* 0x000322000c1e1900 */
[----:B------:R-:W-:Y:S02]  /*0400*/  IADD3 R22, P0, PT, R26, R12, RZ ;  /* 0x0000000c1a167210 */ /* 0x000fe40007f1e0ff */
[----:B------:R-:W-:-:S03]  /*0410*/  IADD3 R18, P1, PT, R24, R14, RZ ;  /* 0x0000000e18127210 */ /* 0x000fc60007f3e0ff */
[----:B------:R-:W-:Y:S01]  /*0420*/  IMAD.X R23, R27, 0x1, R13, P0 ;  /* 0x000000011b177824 */ /* 0x000fe200000e060d */
[----:B0-----:R-:W-:Y:S01]  /*0430*/  IADD3 R28, P0, PT, R22, R12, RZ ;  /* 0x0000000c161c7210 */ /* 0x001fe20007f1e0ff */
[----:B--2---:R-:W-:Y:S01]  /*0440*/  FFMA R24, R16, R19, R21 ;  /* 0x0000001310187223 */ /* 0x004fe20000000015 */
[-C--:B------:R-:W-:Y:S02]  /*0450*/  IADD3.X R19, PT, PT, R25, R15.reuse, RZ, P1, !PT ;  /* 0x0000000f19137210 */ /* 0x080fe40000ffe4ff */
[----:B------:R-:W2:Y:S01]  /*0460*/  LDG.E R16, desc[UR10][R22.64] ;  /* 0x0000000a16107981 */ /* 0x000ea2000c1e1900 */
[----:B-1----:R-:W-:Y:S01]  /*0470*/  IADD3 R26, P1, PT, R18, R14, RZ ;  /* 0x0000000e121a7210 */ /* 0x002fe20007f3e0ff */
[----:B------:R-:W-:Y:S02]  /*0480*/  IMAD.X R29, R23, 0x1, R13, P0 ;  /* 0x00000001171d7824 */ /* 0x000fe400000e060d */
[----:B------:R4:W2:Y:S01]  /*0490*/  LDG.E R21, desc[UR10][R18.64] ;  /* 0x0000000a12157981 */ /* 0x0008a2000c1e1900 */
[----:B------:R-:W-:-:S05]  /*04a0*/  IADD3.X R27, PT, PT, R19, R15, RZ, P1, !PT ;  /* 0x0000000f131b7210 */ /* 0x000fca0000ffe4ff */
[----:B------:R2:W3:Y:S01]  /*04b0*/  LDG.E R22, desc[UR10][R26.64] ;  /* 0x0000000a1a167981 */ /* 0x0004e2000c1e1900 */
[----:B----4-:R-:W-:-:S03]  /*04c0*/  FFMA R19, R17, R20, R24 ;  /* 0x0000001411137223 */ /* 0x010fc60000000018 */
[----:B------:R-:W3:Y:S01]  /*04d0*/  LDG.E R17, desc[UR10][R28.64] ;  /* 0x0000000a1c117981 */ /* 0x000ee2000c1e1900 */
[----:B------:R-:W-:Y:S02]  /*04e0*/  IADD3 R24, P0, PT, R28, R12, RZ ;  /* 0x0000000c1c187210 */ /* 0x000fe40007f1e0ff */
[----:B------:R-:W-:-:S03]  /*04f0*/  IADD3 R20, P1, PT, R26, R14, RZ ;  /* 0x0000000e1a147210 */ /* 0x000fc60007f3e0ff */
[----:B------:R-:W-:Y:S01]  /*0500*/  IMAD.X R25, R29, 0x1, R13, P0 ;  /* 0x000000011d197824 */ /* 0x000fe200000e060d */
[----:B------:R-:W-:-:S04]  /*0510*/  IADD3 R18, P0, PT, R24, R12, RZ ;  /* 0x0000000c18127210 */ /* 0x000fc80007f1e0ff */
[----:B------:R-:W4:Y:S01]  /*0520*/  LDG.E R24, desc[UR10][R24.64] ;  /* 0x0000000a18187981 */ /* 0x000f22000c1e1900 */
[----:B--2---:R-:W-:Y:S01]  /*0530*/  FFMA R26, R16, R21, R19 ;  /* 0x00000015101a7223 */ /* 0x004fe20000000013 */
[-C--:B------:R-:W-:Y:S02]  /*0540*/  IADD3.X R21, PT, PT, R27, R15.reuse, RZ, P1, !PT ;  /* 0x0000000f1b157210 */ /* 0x080fe40000ffe4ff */
[----:B------:R-:W-:Y:S01]  /*0550*/  IADD3 R16, P1, PT, R20, R14, RZ ;  /* 0x0000000e14107210 */ /* 0x000fe20007f3e0ff */
[----:B------:R-:W-:Y:S02]  /*0560*/  IMAD.X R19, R25, 0x1, R13, P0 ;  /* 0x0000000119137824 */ /* 0x000fe400000e060d */
[----:B------:R-:W4:Y:S01]  /*0570*/  LDG.E R29, desc[UR10][R20.64] ;  /* 0x0000000a141d7981 */ /* 0x000f22000c1e1900 */
[----:B---3--:R-:W-:Y:S01]  /*0580*/  FFMA R28, R17, R22, R26 ;  /* 0x00000016111c7223 */ /* 0x008fe2000000001a */
[----:B------:R-:W-:Y:S02]  /*0590*/  IADD3.X R17, PT, PT, R21, R15, RZ, P1, !PT ;  /* 0x0000000f15117210 */ /* 0x000fe40000ffe4ff */
[----:B------:R-:W-:-:S02]  /*05a0*/  IADD3 R22, P0, PT, R18, R12, RZ ;  /* 0x0000000c12167210 */ /* 0x000fc40007f1e0ff */
[----:B------:R-:W-:Y:S01]  /*05b0*/  IADD3 R26, P1, PT, R16, R14, RZ ;  /* 0x0000000e101a7210 */ /* 0x000fe20007f3e0ff */
[----:B------:R-:W2:Y:S02]  /*05c0*/  LDG.E R18, desc[UR10][R18.64] ;  /* 0x0000000a12127981 */ /* 0x000ea4000c1e1900 */
[----:B------:R-:W-:Y:S01]  /*05d0*/  IMAD.X R23, R19, 0x1, R13, P0 ;  /* 0x0000000113177824 */ /* 0x000fe200000e060d */
[----:B------:R-:W-:Y:S01]  /*05e0*/  IADD3.X R27, PT, PT, R17, R15, RZ, P1, !PT ;  /* 0x0000000f111b7210 */ /* 0x000fe20000ffe4ff */
[----:B------:R-:W2:Y:S04]  /*05f0*/  LDG.E R16, desc[UR10][R16.64] ;  /* 0x0000000a10107981 */ /* 0x000ea8000c1e1900 */
[----:B------:R-:W3:Y:S04]  /*0600*/  LDG.E R22, desc[UR10][R22.64] ;  /* 0x0000000a16167981 */ /* 0x000ee8000c1e1900 */
[----:B------:R-:W3:Y:S01]  /*0610*/  LDG.E R26, desc[UR10][R26.64] ;  /* 0x0000000a1a1a7981 */ /* 0x000ee2000c1e1900 */
[----:B------:R-:W-:-:S04]  /*0620*/  UIADD3 UR6, UP1, UPT, UR6, -0x8, URZ ;  /* 0xfffffff806067890 */ /* 0x000fc8000ff3e0ff */
[----:B------:R-:W-:Y:S02]  /*0630*/  UIADD3.X UR7, UPT, UPT, UR7, -0x1, URZ, UP1, !UPT ;  /* 0xffffffff07077890 */ /* 0x000fe40008ffe4ff */
[----:B------:R-:W-:Y:S01]  /*0640*/  UISETP.NE.U32.AND UP1, UPT, UR6, URZ, UPT ;  /* 0x000000ff0600728c */ /* 0x000fe2000bf25070 */
[----:B----4-:R-:W-:-:S03]  /*0650*/  FFMA R29, R24, R29, R28 ;  /* 0x0000001d181d7223 */ /* 0x010fc6000000001c */
[----:B------:R-:W-:Y:S01]  /*0660*/  UISETP.NE.AND.EX UP1, UPT, UR7, URZ, UPT, UP1 ;  /* 0x000000ff0700728c */ /* 0x000fe2000bf25310 */
[----:B------:R-:W-:Y:S02]  /*0670*/  LEA R4, P0, R12, R4, 0x3 ;  /* 0x000000040c047211 */ /* 0x000fe400078018ff */
[----:B------:R-:W-:Y:S02]  /*0680*/  LEA R6, P1, R14, R6, 0x3 ;  /* 0x000000060e067211 */ /* 0x000fe400078218ff */
[----:B------:R-:W-:Y:S02]  /*0690*/  LEA.HI.X R5, R12, R5, R13, 0x3, P0 ;  /* 0x000000050c057211 */ /* 0x000fe400000f1c0d */
[----:B------:R-:W-:Y:S01]  /*06a0*/  LEA.HI.X R7, R14, R7, R15, 0x3, P1 ;  /* 0x000000070e077211 */ /* 0x000fe200008f1c0f */
[----:B--2---:R-:W-:-:S04]  /*06b0*/  FFMA R29, R18, R16, R29 ;  /* 0x00000010121d7223 */ /* 0x004fc8000000001d */
[----:B---3--:R-:W-:Y:S01]  /*06c0*/  FFMA R17, R22, R26, R29 ;  /* 0x0000001a16117223 */ /* 0x008fe2000000001d */
[----:B------:R-:W-:Y:S06]  /*06d0*/  BRA.U UP1, `(.L_x_9) ;  /* 0xfffffffd010c7547 */ /* 0x000fec000b83ffff */
.L_x_8:
[----:B------:R-:W-:Y:S05]  /*06e0*/  BRA.U !UP0, `(.L_x_7) ;  /* 0x0000000508887547 */ /* 0x000fea000b800000 */
[----:B------:R-:W-:Y:S02]  /*06f0*/  UISETP.GE.U32.AND UP1, UPT, UR13, 0x4, UPT ;  /* 0x000000040d00788c */ /* 0x000fe4000bf26070 */
[----:B------:R-:W-:Y:S02]  /*0700*/  ULOP3.LUT UR12, UR8, 0x3, URZ, 0xc0, !UPT ;  /* 0x00000003080c7892 */ /* 0x000fe4000f8ec0ff */
[----:B------:R-:W-:Y:S02]  /*0710*/  UISETP.GE.U32.AND.EX UP1, UPT, URZ, URZ, UPT, UP1 ;  /* 0x000000ffff00728c */ /* 0x000fe4000bf26110 */
[----:B------:R-:W-:-:S04]  /*0720*/  UISETP.NE.U32.AND UP0, UPT, UR12, URZ, UPT ;  /* 0x000000ff0c00728c */ /* 0x000fc8000bf05070 */
[----:B------:R-:W-:-:S03]  /*0730*/  UISETP.NE.AND.EX UP0, UPT, URZ, URZ, UPT, UP0 ;  /* 0x000000ffff00728c */ /* 0x000fc6000bf05300 */
[----:B------:R-:W-:Y:S08]  /*0740*/  BRA.U !UP1, `(.L_x_10) ;  /* 0x0000000109a07547 */ /* 0x000ff0000b800000 */
[----:B------:R-:W0:Y:S01]  /*0750*/  LDC.64 R6, c[0x0][0x380] ;  /* 0x0000e000ff067b82 */ /* 0x000e220000000a00 */
[----:B------:R-:W-:Y:S02]  /*0760*/  UIADD3 UR9, UPT, UPT, UR4, 0x1, URZ ;  /* 0x0000000104097890 */ /* 0x000fe4000fffe0ff */
[----:B------:R-:W-:Y:S02]  /*0770*/  UIADD3 UR7, UPT, UPT, UR4, 0x2, URZ ;  /* 0x0000000204077890 */ /* 0x000fe4000fffe0ff */
[----:B------:R-:W-:-:S03]  /*0780*/  UIADD3 UR6, UPT, UPT, UR4, 0x3, URZ ;  /* 0x0000000304067890 */ /* 0x000fc6000fffe0ff */
[----:B------:R-:W1:Y:S01]  /*0790*/  LDC.64 R14, c[0x0][0x3a8] ;  /* 0x0000ea00ff0e7b82 */ /* 0x000e620000000a00 */
[C---:B0-----:R-:W-:Y:S02]  /*07a0*/  IMAD R4, R6.reuse, UR5, RZ ;  /* 0x0000000506047c24 */ /* 0x041fe4000f8e02ff */
[----:B------:R-:W-:-:S04]  /*07b0*/  IMAD.WIDE.U32 R26, R6, UR4, R8 ;  /* 0x00000004061a7c25 */ /* 0x000fc8000f8e0008 */
[----:B------:R-:W-:Y:S02]  /*07c0*/  IMAD R5, R7, UR4, R4 ;  /* 0x0000000407057c24 */ /* 0x000fe4000f8e0204 */
[----:B------:R-:W-:-:S04]  /*07d0*/  IMAD.WIDE.U32 R18, R6, UR9, R8 ;  /* 0x0000000906127c25 */ /* 0x000fc8000f8e0008 */
[----:B------:R-:W-:Y:S01]  /*07e0*/  IMAD.IADD R27, R27, 0x1, R5 ;  /* 0x000000011b1b7824 */ /* 0x000fe200078e0205 */
[----:B------:R-:W-:Y:S01]  /*07f0*/  MOV R28, R18 ;  /* 0x00000012001c7202 */ /* 0x000fe20000000f00 */
[----:B------:R-:W-:-:S03]  /*0800*/  IMAD.WIDE.U32 R4, R6, UR7, R8 ;  /* 0x0000000706047c25 */ /* 0x000fc6000f8e0008 */
[----:B------:R-:W2:Y:S01]  /*0810*/  LDG.E R16, desc[UR10][R26.64] ;  /* 0x0000000a1a107981 */ /* 0x000ea2000c1e1900 */
[----:B------:R-:W-:-:S04]  /*0820*/  IMAD.WIDE.U32 R12, R6, UR6, R8 ;  /* 0x00000006060c7c25 */ /* 0x000fc8000f8e0008 */
[C---:B-1----:R-:W-:Y:S02]  /*0830*/  IMAD R6, R14.reuse, UR5, RZ ;  /* 0x000000050e067c24 */ /* 0x042fe4000f8e02ff */
[----:B------:R-:W-:Y:S02]  /*0840*/  IMAD R29, R7, UR9, R19 ;  /* 0x00000009071d7c24 */ /* 0x000fe4000f8e0213 */
[----:B------:R-:W-:Y:S02]  /*0850*/  IMAD R19, R15, UR4, R6 ;  /* 0x000000040f137c24 */ /* 0x000fe4000f8e0206 */
[----:B------:R-:W-:Y:S01]  /*0860*/  IMAD.WIDE.U32 R24, R14, UR4, R10 ;  /* 0x000000040e187c25 */ /* 0x000fe2000f8e000a */
[----:B------:R-:W3:Y:S03]  /*0870*/  LDG.E R6, desc[UR10][R28.64] ;  /* 0x0000000a1c067981 */ /* 0x000ee6000c1e1900 */
[----:B------:R-:W-:-:S02]  /*0880*/  IMAD.IADD R25, R25, 0x1, R19 ;  /* 0x0000000119197824 */ /* 0x000fc400078e0213 */
[----:B------:R-:W-:-:S03]  /*0890*/  IMAD.WIDE.U32 R18, R14, UR9, R10 ;  /* 0x000000090e127c25 */ /* 0x000fc6000f8e000a */
[----:B------:R-:W2:Y:S01]  /*08a0*/  LDG.E R24, desc[UR10][R24.64] ;  /* 0x0000000a18187981 */ /* 0x000ea2000c1e1900 */
[----:B------:R-:W-:Y:S02]  /*08b0*/  IMAD R19, R15, UR9, R19 ;  /* 0x000000090f137c24 */ /* 0x000fe4000f8e0213 */
[----:B------:R-:W-:-:S04]  /*08c0*/  IMAD.WIDE.U32 R20, R14, UR7, R10 ;  /* 0x000000070e147c25 */ /* 0x000fc8000f8e000a */
[----:B------:R-:W-:Y:S01]  /*08d0*/  IMAD.WIDE.U32 R22, R14, UR6, R10 ;  /* 0x000000060e167c25 */ /* 0x000fe2000f8e000a */
[----:B------:R-:W3:Y:S03]  /*08e0*/  LDG.E R19, desc[UR10][R18.64] ;  /* 0x0000000a12137981 */ /* 0x000ee6000c1e1900 */
[----:B------:R-:W-:Y:S02]  /*08f0*/  IMAD R5, R7, UR7, R5 ;  /* 0x0000000707057c24 */ /* 0x000fe4000f8e0205 */
[----:B------:R-:W-:Y:S02]  /*0900*/  IMAD R21, R15, UR7, R21 ;  /* 0x000000070f157c24 */ /* 0x000fe4000f8e0215 */
[----:B------:R-:W-:Y:S01]  /*0910*/  IMAD R13, R7, UR6, R13 ;  /* 0x00000006070d7c24 */ /* 0x000fe2000f8e020d */
[----:B------:R-:W4:Y:S01]  /*0920*/  LDG.E R4, desc[UR10][R4.64] ;  /* 0x0000000a04047981 */ /* 0x000f22000c1e1900 */
[----:B------:R-:W-:-:S03]  /*0930*/  IMAD R23, R15, UR6, R23 ;  /* 0x000000060f177c24 */ /* 0x000fc6000f8e0217 */
[----:B------:R-:W4:Y:S04]  /*0940*/  LDG.E R20, desc[UR10][R20.64] ;  /* 0x0000000a14147981 */ /* 0x000f28000c1e1900 */
[----:B------:R-:W5:Y:S04]  /*0950*/  LDG.E R12, desc[UR10][R12.64] ;  /* 0x0000000a0c0c7981 */ /* 0x000f68000c1e1900 */
[----:B------:R-:W5:Y:S01]  /*0960*/  LDG.E R22, desc[UR10][R22.64] ;  /* 0x0000000a16167981 */ /* 0x000f62000c1e1900 */
[----:B------:R-:W-:Y:S01]  /*0970*/  UIADD3 UR4, UPT, UPT, UR4, 0x4, URZ ;  /* 0x0000000404047890 */ /* 0x000fe2000fffe0ff */
[----:B------:R-:W-:Y:S01]  /*0980*/  UMOV UR5, URZ ;  /* 0x000000ff00057c82 */ /* 0x000fe20008000000 */
[----:B--2---:R-:W-:-:S04]  /*0990*/  FFMA R17, R16, R24, R17 ;  /* 0x0000001810117223 */ /* 0x004fc80000000011 */
[----:B---3--:R-:W-:-:S04]  /*09a0*/  FFMA R17, R6, R19, R17 ;  /* 0x0000001306117223 */ /* 0x008fc80000000011 */
[----:B----4-:R-:W-:-:S04]  /*09b0*/  FFMA R17, R4, R20, R17 ;  /* 0x0000001404117223 */ /* 0x010fc80000000011 */
[----:B-----5:R-:W-:-:S07]  /*09c0*/  FFMA R17, R12, R22, R17 ;  /* 0x000000160c117223 */ /* 0x020fce0000000011 */
.L_x_10:
[----:B------:R-:W-:Y:S05]  /*09d0*/  BRA.U !UP0, `(.L_x_7) ;  /* 0x0000000108cc7547 */ /* 0x000fea000b800000 */
[----:B------:R-:W-:Y:S02]  /*09e0*/  UISETP.NE.U32.AND UP1, UPT, UR12, 0x1, UPT ;  /* 0x000000010c00788c */ /* 0x000fe4000bf25070 */
[----:B------:R-:W-:Y:S02]  /*09f0*/  ULOP3.LUT UR6, UR8, 0x1, URZ, 0xc0, !UPT ;  /* 0x0000000108067892 */ /* 0x000fe4000f8ec0ff */
[----:B------:R-:W-:Y:S02]  /*0a00*/  UISETP.NE.AND.EX UP1, UPT, URZ, URZ, UPT, UP1 ;  /* 0x000000ffff00728c */ /* 0x000fe4000bf25310 */
[----:B------:R-:W-:-:S04]  /*0a10*/  UISETP.NE.U32.AND UP0, UPT, UR6, 0x1, UPT ;  /* 0x000000010600788c */ /* 0x000fc8000bf05070 */
[----:B------:R-:W-:-:S03]  /*0a20*/  UISETP.NE.U32.AND.EX UP0, UPT, URZ, URZ, UPT, UP0 ;  /* 0x000000ffff00728c */ /* 0x000fc6000bf05100 */
[----:B------:R-:W-:Y:S08]  /*0a30*/  BRA.U !UP1, `(.L_x_11) ;  /* 0x00000001096c7547 */ /* 0x000ff0000b800000 */
[----:B------:R-:W0:Y:S01]  /*0a40*/  LDC.64 R6, c[0x0][0x380] ;  /* 0x0000e000ff067b82 */ /* 0x000e220000000a00 */
[----:B------:R-:W-:Y:S01]  /*0a50*/  MOV R18, R8 ;  /* 0x0000000800127202 */ /* 0x000fe20000000f00 */
[----:B------:R-:W-:Y:S01]  /*0a60*/  IMAD.MOV.U32 R19, RZ, RZ, R9 ;  /* 0x000000ffff137224 */ /* 0x000fe200078e0009 */
[----:B------:R-:W-:Y:S01]  /*0a70*/  MOV R20, R10 ;  /* 0x0000000a00147202 */ /* 0x000fe20000000f00 */
[----:B------:R-:W-:-:S04]  /*0a80*/  IMAD.MOV.U32 R21, RZ, RZ, R11 ;  /* 0x000000ffff157224 */ /* 0x000fc800078e000b */
[----:B------:R-:W1:Y:S01]  /*0a90*/  LDC.64 R4, c[0x0][0x3a8] ;  /* 0x0000ea00ff047b82 */ /* 0x000e620000000a00 */
[C---:B0-----:R-:W-:Y:S02]  /*0aa0*/  IMAD R12, R6.reuse, UR5, RZ ;  /* 0x00000005060c7c24 */ /* 0x041fe4000f8e02ff */
[----:B------:R-:W-:-:S04]  /*0ab0*/  IMAD.WIDE.U32 R14, R6, UR4, R18 ;  /* 0x00000004060e7c25 */ /* 0x000fc8000f8e0012 */
[----:B------:R-:W-:Y:S02]  /*0ac0*/  IMAD R23, R7, UR4, R12 ;  /* 0x0000000407177c24 */ /* 0x000fe4000f8e020c */
[C---:B-1----:R-:W-:Y:S01]  /*0ad0*/  IMAD R16, R4.reuse, UR5, RZ ;  /* 0x0000000504107c24 */ /* 0x042fe2000f8e02ff */
[----:B------:R-:W-:Y:S02]  /*0ae0*/  UIADD3 UR5, UPT, UPT, UR4, 0x1, URZ ;  /* 0x0000000104057890 */ /* 0x000fe4000fffe0ff */
[----:B------:R-:W-:Y:S01]  /*0af0*/  IMAD.WIDE.U32 R12, R4, UR4, R20 ;  /* 0x00000004040c7c25 */ /* 0x000fe2000f8e0014 */
[----:B------:R-:W-:-:S03]  /*0b00*/  IADD3 R15, PT, PT, R15, R23, RZ ;  /* 0x000000170f0f7210 */ /* 0x000fc60007ffe0ff */
[----:B------:R-:W-:Y:S02]  /*0b10*/  IMAD R25, R5, UR4, R16 ;  /* 0x0000000405197c24 */ /* 0x000fe4000f8e0210 */
[----:B------:R-:W-:Y:S01]  /*0b20*/  IMAD.WIDE.U32 R18, R6, UR5, R18 ;  /* 0x0000000506127c25 */ /* 0x000fe2000f8e0012 */
[----:B------:R-:W2:Y:S03]  /*0b30*/  LDG.E R14, desc[UR10][R14.64] ;  /* 0x0000000a0e0e7981 */ /* 0x000ea6000c1e1900 */
[----:B------:R-:W-:-:S04]  /*0b40*/  IMAD.WIDE.U32 R20, R4, UR5, R20 ;  /* 0x0000000504147c25 */ /* 0x000fc8000f8e0014 */
[----:B------:R-:W-:Y:S02]  /*0b50*/  IMAD.IADD R13, R13, 0x1, R25 ;  /* 0x000000010d0d7824 */ /* 0x000fe400078e0219 */
[----:B------:R-:W-:Y:S02]  /*0b60*/  IMAD R19, R7, UR5, R19 ;  /* 0x0000000507137c24 */ /* 0x000fe4000f8e0213 */
[----:B------:R-:W-:Y:S01]  /*0b70*/  IMAD R21, R5, UR5, R21 ;  /* 0x0000000505157c24 */ /* 0x000fe2000f8e0215 */
[----:B------:R-:W2:Y:S04]  /*0b80*/  LDG.E R12, desc[UR10][R12.64] ;  /* 0x0000000a0c0c7981 */ /* 0x000ea8000c1e1900 */
[----:B------:R-:W3:Y:S04]  /*0b90*/  LDG.E R18, desc[UR10][R18.64] ;  /* 0x0000000a12127981 */ /* 0x000ee8000c1e1900 */
[----:B------:R-:W3:Y:S01]  /*0ba0*/  LDG.E R20, desc[UR10][R20.64] ;  /* 0x0000000a14147981 */ /* 0x000ee2000c1e1900 */
[----:B------:R-:W-:Y:S01]  /*0bb0*/  UIADD3 UR4, UPT, UPT, UR4, 0x2, URZ ;  /* 0x0000000204047890 */ /* 0x000fe2000fffe0ff */
[----:B------:R-:W-:Y:S01]  /*0bc0*/  UMOV UR5, URZ ;  /* 0x000000ff00057c82 */ /* 0x000fe20008000000 */
[----:B--2---:R-:W-:-:S04]  /*0bd0*/  FFMA R17, R14, R12, R17 ;  /* 0x0000000c0e117223 */ /* 0x004fc80000000011 */
[----:B---3--:R-:W-:-:S07]  /*0be0*/  FFMA R17, R18, R20, R17 ;  /* 0x0000001412117223 */ /* 0x008fce0000000011 */
.L_x_11:
[----:B------:R-:W-:Y:S05]  /*0bf0*/  BRA.U UP0, `(.L_x_7) ;  /* 0x0000000100447547 */ /* 0x000fea000b800000 */
        /* <DEDUP_REMOVED lines=9> */
[C---:B-1----:R-:W-:Y:S02]  /*0c90*/  IMAD R14, R4.reuse, UR5, RZ ;  /* 0x00000005040e7c24 */ /* 0x042fe4000f8e02ff */
[----:B------:R-:W-:Y:S01]  /*0ca0*/  IMAD.WIDE.U32 R8, R4, UR4, R8 ;  /* 0x0000000404087c25 */ /* 0x000fe2000f8e0008 */
[----:B------:R-:W-:-:S03]  /*0cb0*/  IADD3 R7, PT, PT, R7, R13, RZ ;  /* 0x0000000d07077210 */ /* 0x000fc60007ffe0ff */
[----:B------:R-:W-:Y:S02]  /*0cc0*/  IMAD R5, R5, UR4, R14 ;  /* 0x0000000405057c24 */ /* 0x000fe4000f8e020e */
[----:B------:R-:W2:Y:S02]  /*0cd0*/  LDG.E R6, desc[UR10][R6.64] ;  /* 0x0000000a06067981 */ /* 0x000ea4000c1e1900 */
[----:B------:R-:W-:-:S05]  /*0ce0*/  IMAD.IADD R9, R9, 0x1, R5 ;  /* 0x0000000109097824 */ /* 0x000fca00078e0205 */
[----:B------:R-:W2:Y:S02]  /*0cf0*/  LDG.E R8, desc[UR10][R8.64] ;  /* 0x0000000a08087981 */ /* 0x000ea4000c1e1900 */
[----:B--2---:R-:W-:-:S07]  /*0d00*/  FFMA R17, R6, R8, R17 ;  /* 0x0000000806117223 */ /* 0x004fce0000000011 */
.L_x_7:
[----:B------:R-:W0:Y:S02]  /*0d10*/  LDCU.64 UR4, c[0x0][0x388] ;  /* 0x00007100ff0477ac */ /* 0x000e240008000a00 */
[----:B0-----:R-:W0:Y:S01]  /*0d20*/  I2F.U64 R5, UR4 ;  /* 0x0000000400057d12 */ /* 0x001e220008301000 */
[----:B------:R-:W-:Y:S01]  /*0d30*/  UMOV UR5, 0x3f800000 ;  /* 0x3f80000000057882 */ /* 0x000fe20000000000 */
[----:B------:R-:W1:Y:S01]  /*0d40*/  LDCU UR4, c[0x0][0x3f8] ;  /* 0x00007f00ff0477ac */ /* 0x000e620008000800 */
[----:B------:R-:W-:-:S05]  /*0d50*/  MOV R8, UR5 ;  /* 0x0000000500087c02 */ /* 0x000fca0008000f00 */
[----:B0-----:R-:W0:Y:S01]  /*0d60*/  MUFU.RCP R4, R5 ;  /* 0x0000000500047308 */ /* 0x001e220000001000 */
[----:B-1----:R-:W-:-:S07]  /*0d70*/  FMUL R17, R17, UR4 ;  /* 0x0000000411117c20 */ /* 0x002fce0008400000 */
[----:B------:R-:W1:Y:S01]  /*0d80*/  FCHK P0, -R8, R5 ;  /* 0x0000000508007302 */ /* 0x000e620000000100 */
[----:B0-----:R-:W-:-:S04]  /*0d90*/  FFMA R7, -R5, R4, 1 ;  /* 0x3f80000005077423 */ /* 0x001fc80000000104 */
[----:B------:R-:W-:-:S04]  /*0da0*/  FFMA R4, R4, R7, R4 ;  /* 0x0000000704047223 */ /* 0x000fc80000000004 */
[----:B------:R-:W-:-:S04]  /*0db0*/  FFMA R6, R4, -1, RZ ;  /* 0xbf80000004067823 */ /* 0x000fc800000000ff */
[----:B------:R-:W-:-:S04]  /*0dc0*/  FFMA R7, -R5, R6, -1 ;  /* 0xbf80000005077423 */ /* 0x000fc80000000106 */
[----:B------:R-:W-:Y:S01]  /*0dd0*/  FFMA R6, R4, R7, R6 ;  /* 0x0000000704067223 */ /* 0x000fe20000000006 */
[----:B-1----:R-:W-:Y:S06]  /*0de0*/  @!P0 BRA `(.L_x_12) ;  /* 0x00000000000c8947 */ /* 0x002fec0003800000 */
[----:B------:R-:W-:-:S07]  /*0df0*/  MOV R6, 0xe10 ;  /* 0x00000e1000067802 */ /* 0x000fce0000000f00 */
[----:B------:R-:W-:Y:S05]  /*0e00*/  CALL.REL.NOINC `($__internal_0_$__cuda_sm3x_div_rn_noftz_f32_slowpath) ;  /* 0x0000000000347944 */ /* 0x000fea0003c00000 */
[----:B------:R-:W-:-:S07]  /*0e10*/  IMAD.MOV.U32 R6, RZ, RZ, R5 ;  /* 0x000000ffff067224 */ /* 0x000fce00078e0005 */
.L_x_12:
[----:B------:R-:W0:Y:S01]  /*0e20*/  LDC.64 R4, c[0x0][0x3f0] ;  /* 0x0000fc00ff047b82 */ /* 0x000e220000000a00 */
[----:B------:R-:W1:Y:S02]  /*0e30*/  LDCU.64 UR4, c[0x0][0x3d0] ;  /* 0x00007a00ff0477ac */ /* 0x000e640008000a00 */
[----:B-1----:R-:W-:-:S04]  /*0e40*/  IMAD R3, R3, UR4, RZ ;  /* 0x0000000403037c24 */ /* 0x002fc8000f8e02ff */
[C---:B------:R-:W-:Y:S02]  /*0e50*/  IMAD R3, R2.reuse, UR5, R3 ;  /* 0x0000000502037c24 */ /* 0x040fe4000f8e0203 */
[----:B0-----:R-:W-:-:S03]  /*0e60*/  IMAD.WIDE.U32 R4, R2, UR4, R4 ;  /* 0x0000000402047c25 */ /* 0x001fc6000f8e0004 */
[----:B------:R-:W-:Y:S02]  /*0e70*/  LEA R2, P0, R0, R4, 0x2 ;  /* 0x0000000400027211 */ /* 0x000fe400078010ff */
[----:B------:R-:W-:-:S04]  /*0e80*/  IADD3 R5, PT, PT, R5, R3, RZ ;  /* 0x0000000305057210 */ /* 0x000fc80007ffe0ff */
[----:B------:R-:W-:-:S05]  /*0e90*/  LEA.HI.X R3, R0, R5, RZ, 0x2, P0 ;  /* 0x0000000500037211 */ /* 0x000fca00000f14ff */
[----:B------:R-:W2:Y:S02]  /*0ea0*/  LDG.E R0, desc[UR10][R2.64] ;  /* 0x0000000a02007981 */ /* 0x000ea4000c1e1900 */
[----:B--2---:R-:W-:-:S05]  /*0eb0*/  FFMA R17, R17, R6, R0 ;  /* 0x0000000611117223 */ /* 0x004fca0000000000 */
[----:B------:R-:W-:Y:S01]  /*0ec0*/  STG.E desc[UR10][R2.64], R17 ;  /* 0x0000001102007986 */ /* 0x000fe2000c10190a */
[----:B------:R-:W-:Y:S05]  /*0ed0*/  EXIT ;  /* 0x000000000000794d */ /* 0x000fea0003800000 */
        .weak           $__internal_0_$__cuda_sm3x_div_rn_noftz_f32_slowpath
        .type           $__internal_0_$__cuda_sm3x_div_rn_noftz_f32_slowpath,@function
        .size           $__internal_0_$__cuda_sm3x_div_rn_noftz_f32_slowpath,(.L_x_86 - $__internal_0_$__cuda_sm3x_div_rn_noftz_f32_slowpath)
$__internal_0_$__cuda_sm3x_div_rn_noftz_f32_slowpath:
[----:B------:R-:W-:Y:S02]  /*0ee0*/  SHF.R.U32.HI R4, RZ, 0x17, R5 ;  /* 0x00000017ff047819 */ /* 0x000fe40000011605 */
[----:B------:R-:W-:Y:S02]  /*0ef0*/  MOV R8, R5 ;  /* 0x0000000500087202 */ /* 0x000fe40000000f00 */
[----:B------:R-:W-:-:S05]  /*0f00*/  LOP3.LUT R7, R4, 0xff, RZ, 0xc0, !PT ;  /* 0x000000ff04077812 */ /* 0x000fca00078ec0ff */
[----:B------:R-:W-:-:S05]  /*0f10*/  VIADD R9, R7, 0xffffffff ;  /* 0xffffffff07097836 */ /* 0x000fca0000000000 */
[----:B------:R-:W-:-:S13]  /*0f20*/  ISETP.GT.U32.AND P0, PT, R9, 0xfd, PT ;  /* 0x000000fd0900780c */ /* 0x000fda0003f04070 */
[----:B------:R-:W-:Y:S01]  /*0f30*/  @!P0 MOV R10, RZ ;  /* 0x000000ff000a8202 */ /* 0x000fe20000000f00 */
[----:B------:R-:W-:Y:S06]  /*0f40*/  @!P0 BRA `(.L_x_13) ;  /* 0x0000000000408947 */ /* 0x000fec0003800000 */
[----:B------:R-:W-:Y:S01]  /*0f50*/  FSETP.GTU.FTZ.AND P0, PT, |R5|, +INF , PT ;  /* 0x7f8000000500780b */ /* 0x000fe20003f1c200 */
[----:B------:R-:W-:-:S12]  /*0f60*/  IMAD.MOV.U32 R4, RZ, RZ, R5 ;  /* 0x000000ffff047224 */ /* 0x000fd800078e0005 */
[----:B------:R-:W-:Y:S05]  /*0f70*/  @P0 BRA `(.L_x_14) ;  /* 0x0000000400240947 */ /* 0x000fea0003800000 */
[----:B------:R-:W-:-:S05]  /*0f80*/  HFMA2 R5, -RZ, RZ, -1.875, 0 ;  /* 0xbf800000ff057431 */ /* 0x000fca00000001ff */
[----:B------:R-:W-:-:S13]  /*0f90*/  LOP3.LUT P0, RZ, R8, 0x7fffffff, R5, 0xc8, !PT ;  /* 0x7fffffff08ff7812 */ /* 0x000fda000780c805 */
[----:B------:R-:W-:Y:S05]  /*0fa0*/  @!P0 BRA `(.L_x_15) ;  /* 0x0000000400108947 */ /* 0x000fea0003800000 */
[----:B------:R-:W-:Y:S02]  /*0fb0*/  FSETP.NEU.FTZ.AND P0, PT, |R4|, +INF , PT ;  /* 0x7f8000000400780b */ /* 0x000fe40003f1d200 */
[----:B------:R-:W-:-:S04]  /*0fc0*/  LOP3.LUT P1, RZ, R5, 0x7fffffff, RZ, 0xc0, !PT ;  /* 0x7fffffff05ff7812 */ /* 0x000fc8000782c0ff */
[----:B------:R-:W-:-:S13]  /*0fd0*/  PLOP3.LUT P0, PT, P0, P1, PT, 0x2f, 0xf2 ;  /* 0x0000000000f2781c */ /* 0x000fda0000702577 */
[----:B------:R-:W-:Y:S05]  /*0fe0*/  @P0 BRA `(.L_x_16) ;  /* 0x0000000000f80947 */ /* 0x000fea0003800000 */
[----:B------:R-:W-:-:S13]  /*0ff0*/  LOP3.LUT P0, RZ, R8, 0x7fffffff, RZ, 0xc0, !PT ;  /* 0x7fffffff08ff7812 */ /* 0x000fda000780c0ff */
[----:B------:R-:W-:Y:S05]  /*1000*/  @!P0 BRA `(.L_x_17) ;  /* 0x0000000000e48947 */ /* 0x000fea0003800000 */
[----:B------:R-:W-:Y:S02]  /*1010*/  ISETP.GE.AND P0, PT, R9, RZ, PT ;  /* 0x000000ff0900720c */ /* 0x000fe40003f06270 */
[----:B------:R-:W-:-:S11]  /*1020*/  MOV R10, RZ ;  /* 0x000000ff000a7202 */ /* 0x000fd60000000f00 */
[----:B------:R-:W-:Y:S01]  /*1030*/  @!P0 FFMA R8, R4, 1.84467440737095516160e+19, RZ ;  /* 0x5f80000004088823 */ /* 0x000fe200000000ff */
[----:B------:R-:W-:-:S07]  /*1040*/  @!P0 VIADD R10, R10, 0x40 ;  /* 0x000000400a0a8836 */ /* 0x000fce0000000000 */
.L_x_13:
[----:B------:R-:W-:Y:S01]  /*1050*/  LEA R5, R7, 0xc0800000, 0x17 ;  /* 0xc080000007057811 */ /* 0x000fe200078eb8ff */
[----:B------:R-:W-:Y:S01]  /*1060*/  UMOV UR4, 0xbf800000 ;  /* 0xbf80000000047882 */ /* 0x000fe20000000000 */
[----:B------:R-:W-:Y:S02]  /*1070*/  IADD3 R10, PT, PT, R10, 0x7f, -R7 ;  /* 0x0000007f0a0a7810 */ /* 0x000fe40007ffe807 */
[----:B------:R-:W-:-:S04]  /*1080*/  IADD3 R8, PT, PT, -R5, R8, RZ ;  /* 0x0000000805087210 */ /* 0x000fc80007ffe1ff */
[----:B------:R-:W0:Y:S01]  /*1090*/  MUFU.RCP R4, R8 ;  /* 0x0000000800047308 */ /* 0x000e220000001000 */
[----:B------:R-:W-:-:S04]  /*10a0*/  FADD.FTZ R5, -R8, -RZ ;  /* 0x800000ff08057221 */ /* 0x000fc80000010100 */
[----:B0-----:R-:W-:-:S04]  /*10b0*/  FFMA R9, R4, R5, 1 ;  /* 0x3f80000004097423 */ /* 0x001fc80000000005 */
[----:B------:R-:W-:-:S04]  /*10c0*/  FFMA R4, R4, R9, R4 ;  /* 0x0000000904047223 */ /* 0x000fc80000000004 */
[----:B------:R-:W-:-:S04]  /*10d0*/  FFMA R9, R4, UR4, RZ ;  /* 0x0000000404097c23 */ /* 0x000fc800080000ff */
[----:B------:R-:W-:-:S04]  /*10e0*/  FFMA R12, R5, R9, UR4 ;  /* 0x00000004050c7e23 */ /* 0x000fc80008000009 */
[----:B------:R-:W-:-:S04]  /*10f0*/  FFMA R11, R4, R12, R9 ;  /* 0x0000000c040b7223 */ /* 0x000fc80000000009 */
[----:B------:R-:W-:-:S04]  /*1100*/  FFMA R12, R5, R11, UR4 ;  /* 0x00000004050c7e23 */ /* 0x000fc8000800000b */
[----:B------:R-:W-:-:S05]  /*1110*/  FFMA R5, R4, R12, R11 ;  /* 0x0000000c04057223 */ /* 0x000fca000000000b */
[----:B------:R-:W-:-:S04]  /*1120*/  SHF.R.U32.HI R9, RZ, 0x17, R5 ;  /* 0x00000017ff097819 */ /* 0x000fc80000011605 */
[----:B------:R-:W-:-:S04]  /*1130*/  LOP3.LUT R9, R9, 0xff, RZ, 0xc0, !PT ;  /* 0x000000ff09097812 */ /* 0x000fc800078ec0ff */
[----:B------:R-:W-:-:S05]  /*1140*/  IADD3 R13, PT, PT, R9, R10, RZ ;  /* 0x0000000a090d7210 */ /* 0x000fca0007ffe0ff */
[----:B------:R-:W-:-:S05]  /*1150*/  VIADD R7, R13, 0xffffffff ;  /* 0xffffffff0d077836 */ /* 0x000fca0000000000 */
[----:B------:R-:W-:-:S13]  /*1160*/  ISETP.GE.U32.AND P0, PT, R7, 0xfe, PT ;  /* 0x000000fe0700780c */ /* 0x000fda0003f06070 */
[----:B------:R-:W-:Y:S05]  /*1170*/  @!P0 BRA `(.L_x_18) ;  /* 0x0000000000808947 */ /* 0x000fea0003800000 */
[----:B------:R-:W-:-:S13]  /*1180*/  ISETP.GT.AND P0, PT, R13, 0xfe, PT ;  /* 0x000000fe0d00780c */ /* 0x000fda0003f04270 */
[----:B------:R-:W-:Y:S05]  /*1190*/  @P0 BRA `(.L_x_19) ;  /* 0x00000000006c0947 */ /* 0x000fea0003800000 */
[----:B------:R-:W-:-:S13]  /*11a0*/  ISETP.GE.AND P0, PT, R13, 0x1, PT ;  /* 0x000000010d00780c */ /* 0x000fda0003f06270 */
[----:B------:R-:W-:Y:S05]  /*11b0*/  @P0 BRA `(.L_x_20) ;  /* 0x0000000000980947 */ /* 0x000fea0003800000 */
[----:B------:R-:W-:Y:S02]  /*11c0*/  ISETP.GE.AND P0, PT, R13, -0x18, PT ;  /* 0xffffffe80d00780c */ /* 0x000fe40003f06270 */
[----:B------:R-:W-:-:S11]  /*11d0*/  LOP3.LUT R5, R5, 0x80000000, RZ, 0xc0, !PT ;  /* 0x8000000005057812 */ /* 0x000fd600078ec0ff */
[----:B------:R-:W-:Y:S05]  /*11e0*/  @!P0 BRA `(.L_x_20) ;  /* 0x00000000008c8947 */ /* 0x000fea0003800000 */
[CCC-:B------:R-:W-:Y:S01]  /*11f0*/  FFMA.RZ R7, R4.reuse, R12.reuse, R11.reuse ;  /* 0x0000000c04077223 */ /* 0x1c0fe2000000c00b */
[C---:B------:R-:W-:Y:S02]  /*1200*/  IADD3 R9, PT, PT, R13.reuse, 0x20, RZ ;  /* 0x000000200d097810 */ /* 0x040fe40007ffe0ff */
[----:B------:R-:W-:Y:S02]  /*1210*/  ISETP.NE.AND P2, PT, R13, RZ, PT ;  /* 0x000000ff0d00720c */ /* 0x000fe40003f45270 */
[----:B------:R-:W-:Y:S01]  /*1220*/  LOP3.LUT R8, R7, 0x7fffff, RZ, 0xc0, !PT ;  /* 0x007fffff07087812 */ /* 0x000fe200078ec0ff */
[CCC-:B------:R-:W-:Y:S01]  /*1230*/  FFMA.RP R7, R4.reuse, R12.reuse, R11.reuse ;  /* 0x0000000c04077223 */ /* 0x1c0fe2000000800b */
[----:B------:R-:W-:Y:S01]  /*1240*/  FFMA.RM R4, R4, R12, R11 ;  /* 0x0000000c04047223 */ /* 0x000fe2000000400b */
[----:B------:R-:W-:Y:S02]  /*1250*/  ISETP.NE.AND P1, PT, R13, RZ, PT ;  /* 0x000000ff0d00720c */ /* 0x000fe40003f25270 */
[----:B------:R-:W-:-:S02]  /*1260*/  LOP3.LUT R8, R8, 0x800000, RZ, 0xfc, !PT ;  /* 0x0080000008087812 */ /* 0x000fc400078efcff */
[----:B------:R-:W-:Y:S02]  /*1270*/  IADD3 R10, PT, PT, -R13, RZ, RZ ;  /* 0x000000ff0d0a7210 */ /* 0x000fe40007ffe1ff */
[----:B------:R-:W-:Y:S02]  /*1280*/  SHF.L.U32 R9, R8, R9, RZ ;  /* 0x0000000908097219 */ /* 0x000fe400000006ff */
[----:B------:R-:W-:Y:S02]  /*1290*/  FSETP.NEU.FTZ.AND P0, PT, R7, R4, PT ;  /* 0x000000040700720b */ /* 0x000fe40003f1d000 */
[----:B------:R-:W-:Y:S02]  /*12a0*/  SEL R7, R10, RZ, P2 ;  /* 0x000000ff0a077207 */ /* 0x000fe40001000000 */
[----:B------:R-:W-:Y:S02]  /*12b0*/  ISETP.NE.AND P1, PT, R9, RZ, P1 ;  /* 0x000000ff0900720c */ /* 0x000fe40000f25270 */
[----:B------:R-:W-:-:S02]  /*12c0*/  SHF.R.U32.HI R7, RZ, R7, R8 ;  /* 0x00000007ff077219 */ /* 0x000fc40000011608 */
[----:B------:R-:W-:Y:S02]  /*12d0*/  PLOP3.LUT P0, PT, P0, P1, PT, 0xf8, 0x8f ;  /* 0x00000000008f781c */ /* 0x000fe40000703f70 */
[----:B------:R-:W-:Y:S02]  /*12e0*/  SHF.R.U32.HI R9, RZ, 0x1, R7 ;  /* 0x00000001ff097819 */ /* 0x000fe40000011607 */
[----:B------:R-:W-:-:S04]  /*12f0*/  SEL R4, RZ, 0x1, !P0 ;  /* 0x00000001ff047807 */ /* 0x000fc80004000000 */
[----:B------:R-:W-:-:S04]  /*1300*/  LOP3.LUT R4, R4, 0x1, R9, 0xf8, !PT ;  /* 0x0000000104047812 */ /* 0x000fc800078ef809 */
[----:B------:R-:W-:-:S05]  /*1310*/  LOP3.LUT R4, R4, R7, RZ, 0xc0, !PT ;  /* 0x0000000704047212 */ /* 0x000fca00078ec0ff */
[----:B------:R-:W-:-:S05]  /*1320*/  IMAD.IADD R4, R9, 0x1, R4 ;  /* 0x0000000109047824 */ /* 0x000fca00078e0204 */
[----:B------:R-:W-:Y:S01]  /*1330*/  LOP3.LUT R5, R4, R5, RZ, 0xfc, !PT ;  /* 0x0000000504057212 */ /* 0x000fe200078efcff */
[----:B------:R-:W-:Y:S06]  /*1340*/  BRA `(.L_x_20) ;  /* 0x0000000000347947 */ /* 0x000fec0003800000 */
.L_x_19:
[----:B------:R-:W-:-:S04]  /*1350*/  LOP3.LUT R5, R5, 0x80000000, RZ, 0xc0, !PT ;  /* 0x8000000005057812 */ /* 0x000fc800078ec0ff */
[----:B------:R-:W-:Y:S01]  /*1360*/  LOP3.LUT R5, R5, 0x7f800000, RZ, 0xfc, !PT ;  /* 0x7f80000005057812 */ /* 0x000fe200078efcff */
[----:B------:R-:W-:Y:S06]  /*1370*/  BRA `(.L_x_20) ;  /* 0x0000000000287947 */ /* 0x000fec0003800000 */
.L_x_18:
[----:B------:R-:W-:Y:S01]  /*1380*/  LEA R5, R10, R5, 0x17 ;  /* 0x000000050a057211 */ /* 0x000fe200078eb8ff */
[----:B------:R-:W-:Y:S06]  /*1390*/  BRA `(.L_x_20) ;  /* 0x0000000000207947 */ /* 0x000fec0003800000 */
.L_x_17:
[----:B------:R-:W-:-:S04]  /*13a0*/  LOP3.LUT R5, R8, 0x80000000, R5, 0x48, !PT ;  /* 0x8000000008057812 */ /* 0x000fc800078e4805 */
[----:B------:R-:W-:Y:S01]  /*13b0*/  LOP3.LUT R5, R5, 0x7f800000, RZ, 0xfc, !PT ;  /* 0x7f80000005057812 */ /* 0x000fe200078efcff */
[----:B------:R-:W-:Y:S06]  /*13c0*/  BRA `(.L_x_20) ;  /* 0x0000000000147947 */ /* 0x000fec0003800000 */
.L_x_16:
[----:B------:R-:W-:Y:S01]  /*13d0*/  LOP3.LUT R5, R8, 0x80000000, R5, 0x48, !PT ;  /* 0x8000000008057812 */ /* 0x000fe200078e4805 */
[----:B------:R-:W-:Y:S06]  /*13e0*/  BRA `(.L_x_20) ;  /* 0x00000000000c7947 */ /* 0x000fec0003800000 */
.L_x_15:
[----:B------:R-:W0:Y:S01]  /*13f0*/  MUFU.RSQ R5, -QNAN ;  /* 0xffc0000000057908 */ /* 0x000e220000001400 */
[----:B------:R-:W-:Y:S05]  /*1400*/  BRA `(.L_x_20) ;  /* 0x0000000000047947 */ /* 0x000fea0003800000 */
.L_x_14:
[----:B------:R-:W-:-:S07]  /*1410*/  FADD.FTZ R5, R4, -1 ;  /* 0xbf80000004057421 */ /* 0x000fce0000010000 */
.L_x_20:
[----:B------:R-:W-:-:S04]  /*1420*/  HFMA2 R7, -RZ, RZ, 0, 0 ;  /* 0x00000000ff077431 */ /* 0x000fc800000001ff */
[----:B0-----:R-:W-:Y:S05]  /*1430*/  RET.REL.NODEC R6 `(_Z20weight_update_kernel8c_matrixS_S_f) ;  /* 0xffffffe806f07950 */ /* 0x001fea0003c3ffff */
.L_x_21:
        /* <DEDUP_REMOVED lines=12> */
.L_x_86:


//--------------------- .text._Z17mean_square_errorPfS_m --------------------------
	.section	.text._Z17mean_square_errorPfS_m,"ax",@progbits
	.align	128
        .global         _Z17mean_square_errorPfS_m
        .type           _Z17mean_square_errorPfS_m,@function
        .size           _Z17mean_square_errorPfS_m,(.L_x_92 - _Z17mean_square_errorPfS_m)
        .other          _Z17mean_square_errorPfS_m,@"STO_CUDA_ENTRY STV_DEFAULT"
_Z17mean_square_errorPfS_m:
.text._Z17mean_square_errorPfS_m:
[----:B------:R-:W-:Y:S01]  /*0000*/  LDC R1, c[0x0][0x37c] ;  /* 0x0000df00ff017b82 */ /* 0x000fe20000000800 */
[----:B------:R-:W-:Y:S05]  /*0010*/  EXIT ;  /* 0x000000000000794d */ /* 0x000fea0003800000 */
.L_x_22:
        /* <DEDUP_REMOVED lines=14> */
.L_x_92:


//--------------------- .text._Z13cross_entropyPfS_m --------------------------
	.section	.text._Z13cross_entropyPfS_m,"ax",@progbits
	.align	128
        .global         _Z13cross_entropyPfS_m
        .type           _Z13cross_entropyPfS_m,@function
        .size           _Z13cross_entropyPfS_m,(.L_x_93 - _Z13cross_entropyPfS_m)
        .other          _Z13cross_entropyPfS_m,@"STO_CUDA_ENTRY STV_DEFAULT"
_Z13cross_entropyPfS_m:
.text._Z13cross_entropyPfS_m:
[----:B------:R-:W-:Y:S01]  /*0000*/  LDC R1, c[0x0][0x37c] ;  /* 0x0000df00ff017b82 */ /* 0x000fe20000000800 */
[----:B------:R-:W-:Y:S05]  /*0010*/  EXIT ;  /* 0x000000000000794d */ /* 0x000fea0003800000 */
.L_x_23:
        /* <DEDUP_REMOVED lines=14> */
.L_x_93:


//--------------------- .text._Z20sigmoid_square_error8c_matrixS_Pi --------------------------
	.section	.text._Z20sigmoid_square_error8c_matrixS_Pi,"ax",@progbits
	.align	128
        .global         _Z20sigmoid_square_error8c_matrixS_Pi
        .type           _Z20sigmoid_square_error8c_matrixS_Pi,@function
        .size           _Z20sigmoid_square_error8c_matrixS_Pi,(.L_x_94 - _Z20sigmoid_square_error8c_matrixS_Pi)
        .other          _Z20sigmoid_square_error8c_matrixS_Pi,@"STO_CUDA_ENTRY STV_DEFAULT"
_Z20sigmoid_square_error8c_matrixS_Pi:
.text._Z20sigmoid_square_error8c_matrixS_Pi:
[----:B------:R-:W-:Y:S01]  /*0000*/  LDC R1, c[0x0][0x37c] ;  /* 0x0000df00ff017b82 */ /* 0x000fe20000000800 */
[----:B------:R-:W0:Y:S07]  /*0010*/  S2R R0, SR_TID.X ;  /* 0x0000000000007919 */ /* 0x000e2e0000002100 */
[----:B------:R-:W0:Y:S01]  /*0020*/  S2UR UR4, SR_CTAID.X ;  /* 0x00000000000479c3 */ /* 0x000e220000002500 */
[----:B------:R-:W1:Y:S01]  /*0030*/  LDCU.64 UR8, c[0x0][0x380] ;  /* 0x00007000ff0877ac */ /* 0x000e620008000a00 */
[----:B------:R-:W2:Y:S06]  /*0040*/  S2R R7, SR_TID.Y ;  /* 0x0000000000077919 */ /* 0x000eac0000002200 */
[----:B------:R-:W0:Y:S08]  /*0050*/  LDC R9, c[0x0][0x360] ;  /* 0x0000d800ff097b82 */ /* 0x000e300000000800 */
[----:B------:R-:W2:Y:S08]  /*0060*/  S2UR UR6, SR_CTAID.Y ;  /* 0x00000000000679c3 */ /* 0x000eb00000002600 */
[----:B------:R-:W2:Y:S08]  /*0070*/  LDC R6, c[0x0][0x364] ;  /* 0x0000d900ff067b82 */ /* 0x000eb00000000800 */
[----:B------:R-:W3:Y:S01]  /*0080*/  LDC.64 R2, c[0x0][0x3d0] ;  /* 0x0000f400ff027b82 */ /* 0x000ee20000000a00 */
[----:B0-----:R-:W-:Y:S01]  /*0090*/  IMAD R9, R9, UR4, R0 ;  /* 0x0000000409097c24 */ /* 0x001fe2000f8e0200 */
[----:B------:R-:W0:Y:S04]  /*00a0*/  LDCU.64 UR4, c[0x0][0x358] ;  /* 0x00006b00ff0477ac */ /* 0x000e280008000a00 */
[----:B------:R-:W-:-:S02]  /*00b0*/  SHF.R.S32.HI R8, RZ, 0x1f, R9 ;  /* 0x0000001fff087819 */ /* 0x000fc40000011409 */
[----:B------:R-:W4:Y:S01]  /*00c0*/  LDC.64 R4, c[0x0][0x3a0] ;  /* 0x0000e800ff047b82 */ /* 0x000f220000000a00 */
[----:B--2---:R-:W-:Y:S01]  /*00d0*/  IMAD R0, R6, UR6, R7 ;  /* 0x0000000606007c24 */ /* 0x004fe2000f8e0207 */
[----:B------:R-:W2:Y:S01]  /*00e0*/  LDCU.64 UR6, c[0x0][0x3a8] ;  /* 0x00007500ff0677ac */ /* 0x000ea20008000a00 */
[----:B-1----:R-:W-:-:S04]  /*00f0*/  IMAD R6, R8, UR8, RZ ;  /* 0x0000000808067c24 */ /* 0x002fc8000f8e02ff */
[----:B------:R-:W-:Y:S02]  /*0100*/  IMAD R7, R9, UR9, R6 ;  /* 0x0000000909077c24 */ /* 0x000fe4000f8e0206 */
[----:B---3--:R-:W-:-:S06]  /*0110*/  IMAD.WIDE.U32 R2, R0, 0x4, R2 ;  /* 0x0000000400027825 */ /* 0x008fcc00078e0002 */
[----:B0-----:R-:W3:Y:S01]  /*0120*/  LDG.E R2, desc[UR4][R2.64] ;  /* 0x0000000402027981 */ /* 0x001ee2000c1e1900 */
[----:B----4-:R-:W-:-:S05]  /*0130*/  IMAD.WIDE.U32 R4, R9, UR8, R4 ;  /* 0x0000000809047c25 */ /* 0x010fca000f8e0004 */
[----:B------:R-:W-:Y:S02]  /*0140*/  IADD3 R5, PT, PT, R5, R7, RZ ;  /* 0x0000000705057210 */ /* 0x000fe40007ffe0ff */
[----:B------:R-:W0:Y:S01]  /*0150*/  LDC.64 R6, c[0x0][0x3c8] ;  /* 0x0000f200ff067b82 */ /* 0x000e220000000a00 */
[----:B------:R-:W-:-:S06]  /*0160*/  IMAD.WIDE.U32 R4, R0, 0x4, R4 ;  /* 0x0000000400047825 */ /* 0x000fcc00078e0004 */
[----:B------:R-:W4:Y:S01]  /*0170*/  LDG.E R4, desc[UR4][R4.64] ;  /* 0x0000000404047981 */ /* 0x000f22000c1e1900 */
[----:B--2---:R-:W-:-:S04]  /*0180*/  IMAD R8, R8, UR6, RZ ;  /* 0x0000000608087c24 */ /* 0x004fc8000f8e02ff */
[C---:B------:R-:W-:Y:S01]  /*0190*/  IMAD R13, R9.reuse, UR7, R8 ;  /* 0x00000007090d7c24 */ /* 0x040fe2000f8e0208 */
[C---:B---3--:R-:W-:Y:S01]  /*01a0*/  ISETP.NE.AND P0, PT, R9.reuse, R2, PT ;  /* 0x000000020900720c */ /* 0x048fe20003f05270 */
[----:B0-----:R-:W-:-:S05]  /*01b0*/  IMAD.WIDE.U32 R2, R9, UR6, R6 ;  /* 0x0000000609027c25 */ /* 0x001fca000f8e0006 */
[----:B------:R-:W-:-:S07]  /*01c0*/  IADD3 R3, PT, PT, R3, R13, RZ ;  /* 0x0000000d03037210 */ /* 0x000fce0007ffe0ff */
[----:B----4-:R-:W-:Y:S01]  /*01d0*/  @!P0 FADD R11, R4, -1 ;  /* 0xbf800000040b8421 */ /* 0x010fe20000000000 */
[----:B------:R-:W-:-:S05]  /*01e0*/  @P0 MOV R11, R4 ;  /* 0x00000004000b0202 */ /* 0x000fca0000000f00 */
[----:B------:R-:W-:Y:S01]  /*01f0*/  FMUL R11, R11, R4 ;  /* 0x000000040b0b7220 */ /* 0x000fe20000400000 */
[----:B------:R-:W-:Y:S01]  /*0200*/  FADD R4, -R4, 1 ;  /* 0x3f80000004047421 */ /* 0x000fe20000000100 */
[----:B------:R-:W-:-:S04]  /*0210*/  IMAD.WIDE.U32 R2, R0, 0x4, R2 ;  /* 0x0000000400027825 */ /* 0x000fc800078e0002 */
[----:B------:R-:W-:-:S05]  /*0220*/  FMUL R11, R4, R11 ;  /* 0x0000000b040b7220 */ /* 0x000fca0000400000 */
[----:B------:R-:W-:Y:S01]  /*0230*/  STG.E desc[UR4][R2.64], R11 ;  /* 0x0000000b02007986 */ /* 0x000fe2000c101904 */
[----:B------:R-:W-:Y:S05]  /*0240*/  EXIT ;  /* 0x000000000000794d */ /* 0x000fea0003800000 */
.L_x_24:
        /* <DEDUP_REMOVED lines=11> */
.L_x_94:


//--------------------- .text._Z21softmax_crossen_error8c_matrixS_Pi --------------------------
	.section	.text._Z21softmax_crossen_error8c_matrixS_Pi,"ax",@progbits
	.align	128
        .global         _Z21softmax_crossen_error8c_matrixS_Pi
        .type           _Z21softmax_crossen_error8c_matrixS_Pi,@function
        .size           _Z21softmax_crossen_error8c_matrixS_Pi,(.L_x_95 - _Z21softmax_crossen_error8c_matrixS_Pi)
        .other          _Z21softmax_crossen_error8c_matrixS_Pi,@"STO_CUDA_ENTRY STV_DEFAULT"
_Z21softmax_crossen_error8c_matrixS_Pi:
.text._Z21softmax_crossen_error8c_matrixS_Pi:
[----:B------:R-:W-:Y:S01]  /*0000*/  LDC R1, c[0x0][0x37c] ;  /* 0x0000df00ff017b82 */ /* 0x000fe20000000800 */
[----:B------:R-:W0:Y:S07]  /*0010*/  S2R R3, SR_TID.Y ;  /* 0x0000000000037919 */ /* 0x000e2e0000002200 */
[----:B------:R-:W1:Y:S01]  /*0020*/  LDC R2, c[0x0][0x360] ;  /* 0x0000d800ff027b82 */ /* 0x000e620000000800 */
[----:B------:R-:W2:Y:S07]  /*0030*/  LDCU.64 UR4, c[0x0][0x358] ;  /* 0x00006b00ff0477ac */ /* 0x000eae0008000a00 */
[----:B------:R-:W0:Y:S08]  /*0040*/  S2UR UR6, SR_CTAID.Y ;  /* 0x00000000000679c3 */ /* 0x000e300000002600 */
[----:B------:R-:W0:Y:S08]  /*0050*/  LDC R0, c[0x0][0x364] ;  /* 0x0000d900ff007b82 */ /* 0x000e300000000800 */
[----:B------:R-:W3:Y:S01]  /*0060*/  LDC.64 R4, c[0x0][0x3d0] ;  /* 0x0000f400ff047b82 */ /* 0x000ee20000000a00 */
[----:B0-----:R-:W-:-:S04]  /*0070*/  IMAD R0, R0, UR6, R3 ;  /* 0x0000000600007c24 */ /* 0x001fc8000f8e0203 */
[----:B---3--:R-:W-:-:S06]  /*0080*/  IMAD.WIDE.U32 R4, R0, 0x4, R4 ;  /* 0x0000000400047825 */ /* 0x008fcc00078e0004 */
[----:B--2---:R-:W2:Y:S01]  /*0090*/  LDG.E R5, desc[UR4][R4.64] ;  /* 0x0000000404057981 */ /* 0x004ea2000c1e1900 */
[----:B------:R-:W1:Y:S01]  /*00a0*/  S2UR UR6, SR_CTAID.X ;  /* 0x00000000000679c3 */ /* 0x000e620000002500 */
[----:B------:R-:W1:Y:S02]  /*00b0*/  S2R R3, SR_TID.X ;  /* 0x0000000000037919 */ /* 0x000e640000002100 */
[----:B-1----:R-:W-:-:S05]  /*00c0*/  IMAD R2, R2, UR6, R3 ;  /* 0x0000000602027c24 */ /* 0x002fca000f8e0203 */
[----:B--2---:R-:W-:-:S13]  /*00d0*/  ISETP.NE.AND P0, PT, R2, R5, PT ;  /* 0x000000050200720c */ /* 0x004fda0003f05270 */
[----:B------:R-:W-:Y:S05]  /*00e0*/  @P0 BRA `(.L_x_25) ;  /* 0x00000000004c0947 */ /* 0x000fea0003800000 */
[----:B------:R-:W0:Y:S01]  /*00f0*/  LDC.64 R4, c[0x0][0x3a0] ;  /* 0x0000e800ff047b82 */ /* 0x000e220000000a00 */
[----:B------:R-:W1:Y:S01]  /*0100*/  LDCU.64 UR6, c[0x0][0x380] ;  /* 0x00007000ff0677ac */ /* 0x000e620008000a00 */
[----:B------:R-:W-:-:S05]  /*0110*/  SHF.R.S32.HI R3, RZ, 0x1f, R2 ;  /* 0x0000001fff037819 */ /* 0x000fca0000011402 */
[----:B-1----:R-:W-:-:S04]  /*0120*/  IMAD R7, R3, UR6, RZ ;  /* 0x0000000603077c24 */ /* 0x002fc8000f8e02ff */
[C---:B------:R-:W-:Y:S02]  /*0130*/  IMAD R7, R2.reuse, UR7, R7 ;  /* 0x0000000702077c24 */ /* 0x040fe4000f8e0207 */
[----:B0-----:R-:W-:Y:S01]  /*0140*/  IMAD.WIDE.U32 R4, R2, UR6, R4 ;  /* 0x0000000602047c25 */ /* 0x001fe2000f8e0004 */
[----:B------:R-:W0:Y:S04]  /*0150*/  LDCU.64 UR6, c[0x0][0x3a8] ;  /* 0x00007500ff0677ac */ /* 0x000e280008000a00 */
[----:B------:R-:W-:Y:S02]  /*0160*/  IADD3 R5, PT, PT, R5, R7, RZ ;  /* 0x0000000705057210 */ /* 0x000fe40007ffe0ff */
[----:B------:R-:W1:Y:S01]  /*0170*/  LDC.64 R6, c[0x0][0x3c8] ;  /* 0x0000f200ff067b82 */ /* 0x000e620000000a00 */
[----:B------:R-:W-:-:S06]  /*0180*/  IMAD.WIDE.U32 R4, R0, 0x4, R4 ;  /* 0x0000000400047825 */ /* 0x000fcc00078e0004 */
[----:B------:R-:W2:Y:S01]  /*0190*/  LDG.E R4, desc[UR4][R4.64] ;  /* 0x0000000404047981 */ /* 0x000ea2000c1e1900 */
[----:B0-----:R-:W-:-:S04]  /*01a0*/  IMAD R3, R3, UR6, RZ ;  /* 0x0000000603037c24 */ /* 0x001fc8000f8e02ff */
[C---:B------:R-:W-:Y:S02]  /*01b0*/  IMAD R3, R2.reuse, UR7, R3 ;  /* 0x0000000702037c24 */ /* 0x040fe4000f8e0203 */
[----:B-1----:R-:W-:-:S05]  /*01c0*/  IMAD.WIDE.U32 R6, R2, UR6, R6 ;  /* 0x0000000602067c25 */ /* 0x002fca000f8e0006 */
[----:B------:R-:W-:-:S03]  /*01d0*/  IADD3 R7, PT, PT, R7, R3, RZ ;  /* 0x0000000307077210 */ /* 0x000fc60007ffe0ff */
[----:B------:R-:W-:-:S04]  /*01e0*/  IMAD.WIDE.U32 R2, R0, 0x4, R6 ;  /* 0x0000000400027825 */ /* 0x000fc800078e0006 */
[----:B--2---:R-:W-:-:S05]  /*01f0*/  FADD R7, R4, -1 ;  /* 0xbf80000004077421 */ /* 0x004fca0000000000 */
[----:B------:R-:W-:Y:S01]  /*0200*/  STG.E desc[UR4][R2.64], R7 ;  /* 0x0000000702007986 */ /* 0x000fe2000c101904 */
[----:B------:R-:W-:Y:S05]  /*0210*/  EXIT ;  /* 0x000000000000794d */ /* 0x000fea0003800000 */
.L_x_25:
        /* <DEDUP_REMOVED lines=15> */
[----:B------:R-:W-:-:S05]  /*0310*/  IMAD.WIDE.U32 R6, R0, 0x4, R6 ;  /* 0x0000000400067825 */ /* 0x000fca00078e0006 */
[----:B--2---:R-:W-:Y:S01]  /*0320*/  STG.E desc[UR4][R6.64], R5 ;  /* 0x0000000506007986 */ /* 0x004fe2000c101904 */
[----:B------:R-:W-:Y:S05]  /*0330*/  EXIT ;  /* 0x000000000000794d */ /* 0x000fea0003800000 */
.L_x_26:
        /* <DEDUP_REMOVED lines=12> */
.L_x_95:


//--------------------- .text._Z14softmax_kernel8c_matrixS_ --------------------------
	.section	.text._Z14softmax_kernel8c_matrixS_,"ax",@progbits
	.align	128
        .global         _Z14softmax_kernel8c_matrixS_
        .type           _Z14softmax_kernel8c_matrixS_,@function
        .size           _Z14softmax_kernel8c_matrixS_,(.L_x_87 - _Z14softmax_kernel8c_matrixS_)
        .other          _Z14softmax_kernel8c_matrixS_,@"STO_CUDA_ENTRY STV_DEFAULT"
_Z14softmax_kernel8c_matrixS_:
.text._Z14softmax_kernel8c_matrixS_:
[----:B------:R-:W-:Y:S01]  /*0000*/  LDC R1, c[0x0][0x37c] ;  /* 0x0000df00ff017b82 */ /* 0x000fe20000000800 */
[----:B------:R-:W0:Y:S07]  /*0010*/  S2R R5, SR_TID.X ;  /* 0x0000000000057919 */ /* 0x000e2e0000002100 */
[----:B------:R-:W0:Y:S01]  /*0020*/  S2UR UR6, SR_CTAID.X ;  /* 0x00000000000679c3 */ /* 0x000e220000002500 */
[----:B------:R-:W1:Y:S01]  /*0030*/  LDCU.64 UR4, c[0x0][0x390] ;  /* 0x00007200ff0477ac */ /* 0x000e620008000a00 */
[----:B------:R-:W-:Y:S01]  /*0040*/  HFMA2 R21, -RZ, RZ, 0, 0 ;  /* 0x00000000ff157431 */ /* 0x000fe200000001ff */
[----:B------:R-:W2:Y:S05]  /*0050*/  LDCU.64 UR8, c[0x0][0x380] ;  /* 0x00007000ff0877ac */ /* 0x000eaa0008000a00 */
[----:B------:R-:W0:Y:S08]  /*0060*/  LDC R8, c[0x0][0x360] ;  /* 0x0000d800ff087b82 */ /* 0x000e300000000800 */
[----:B------:R-:W2:Y:S01]  /*0070*/  LDC.64 R2, c[0x0][0x3a0] ;  /* 0x0000e800ff027b82 */ /* 0x000ea20000000a00 */
[----:B-1----:R-:W-:-:S04]  /*0080*/  UISETP.NE.U32.AND UP0, UPT, UR4, URZ, UPT ;  /* 0x000000ff0400728c */ /* 0x002fc8000bf05070 */
[----:B------:R-:W-:Y:S01]  /*0090*/  UISETP.NE.AND.EX UP0, UPT, UR5, URZ, UPT, UP0 ;  /* 0x000000ff0500728c */ /* 0x000fe2000bf05300 */
[----:B0-----:R-:W-:Y:S01]  /*00a0*/  IMAD R8, R8, UR6, R5 ;  /* 0x0000000608087c24 */ /* 0x001fe2000f8e0205 */
[----:B------:R-:W0:Y:S04]  /*00b0*/  LDCU.64 UR6, c[0x0][0x358] ;  /* 0x00006b00ff0677ac */ /* 0x000e280008000a00 */
[----:B------:R-:W-:Y:S01]  /*00c0*/  SHF.R.S32.HI R9, RZ, 0x1f, R8 ;  /* 0x0000001fff097819 */ /* 0x000fe20000011408 */
[----:B--2---:R-:W-:-:S04]  /*00d0*/  IMAD.WIDE.U32 R2, R8, UR8, R2 ;  /* 0x0000000808027c25 */ /* 0x004fc8000f8e0002 */
[----:B------:R-:W-:-:S04]  /*00e0*/  IMAD R5, R9, UR8, RZ ;  /* 0x0000000809057c24 */ /* 0x000fc8000f8e02ff */
[----:B------:R-:W-:-:S05]  /*00f0*/  IMAD R5, R8, UR9, R5 ;  /* 0x0000000908057c24 */ /* 0x000fca000f8e0205 */
[----:B------:R-:W-:Y:S01]  /*0100*/  IADD3 R5, PT, PT, R3, R5, RZ ;  /* 0x0000000503057210 */ /* 0x000fe20007ffe0ff */
[----:B0-----:R-:W-:Y:S06]  /*0110*/  BRA.U !UP0, `(.L_x_27) ;  /* 0x0000000d086c7547 */ /* 0x001fec000b800000 */
[----:B------:R-:W-:Y:S01]  /*0120*/  UISETP.GE.U32.AND UP1, UPT, UR4, 0x8, UPT ;  /* 0x000000080400788c */ /* 0x000fe2000bf26070 */
[----:B------:R-:W-:Y:S01]  /*0130*/  MOV R21, RZ ;  /* 0x000000ff00157202 */ /* 0x000fe20000000f00 */
[----:B------:R-:W-:Y:S01]  /*0140*/  ULOP3.LUT UR8, UR4, 0x7, URZ, 0xc0, !UPT ;  /* 0x0000000704087892 */ /* 0x000fe2000f8ec0ff */
[----:B------:R-:W-:Y:S01]  /*0150*/  CS2R R10, SRZ ;  /* 0x00000000000a7805 */ /* 0x000fe2000001ff00 */
[----:B------:R-:W-:Y:S02]  /*0160*/  UISETP.GE.U32.AND.EX UP1, UPT, UR5, URZ, UPT, UP1 ;  /* 0x000000ff0500728c */ /* 0x000fe4000bf26110 */
[----:B------:R-:W-:-:S04]  /*0170*/  UISETP.NE.U32.AND UP0, UPT, UR8, URZ, UPT ;  /* 0x000000ff0800728c */ /* 0x000fc8000bf05070 */
[----:B------:R-:W-:-:S03]  /*0180*/  UISETP.NE.AND.EX UP0, UPT, URZ, URZ, UPT, UP0 ;  /* 0x000000ffff00728c */ /* 0x000fc6000bf05300 */
[----:B------:R-:W-:Y:S08]  /*0190*/  BRA.U !UP1, `(.L_x_28) ;  /* 0x0000000509647547 */ /* 0x000ff0000b800000 */
[----:B------:R-:W0:Y:S01]  /*01a0*/  LDC R10, c[0x0][0x394] ;  /* 0x0000e500ff0a7b82 */ /* 0x000e220000000800 */
[----:B------:R-:W-:Y:S01]  /*01b0*/  ULOP3.LUT UR5, UR4, 0xfffffff8, URZ, 0xc0, !UPT ;  /* 0xfffffff804057892 */ /* 0x000fe2000f8ec0ff */
[----:B------:R-:W-:Y:S01]  /*01c0*/  IADD3 R6, P0, PT, R2, 0x10, RZ ;  /* 0x0000001002067810 */ /* 0x000fe20007f1e0ff */
[----:B------:R-:W-:-:S03]  /*01d0*/  HFMA2 R21, -RZ, RZ, 0, 0 ;  /* 0x00000000ff157431 */ /* 0x000fc600000001ff */
[----:B------:R-:W-:Y:S01]  /*01e0*/  IADD3.X R7, PT, PT, RZ, R5, RZ, P0, !PT ;  /* 0x00000005ff077210 */ /* 0x000fe200007fe4ff */
[----:B------:R-:W-:Y:S01]  /*01f0*/  IMAD.U32 R11, RZ, RZ, UR5 ;  /* 0x00000005ff0b7e24 */ /* 0x000fe2000f8e00ff */
[----:B------:R-:W-:Y:S02]  /*0200*/  MOV R14, UR5 ;  /* 0x00000005000e7c02 */ /* 0x000fe40008000f00 */
[----:B0-----:R-:W-:-:S07]  /*0210*/  MOV R13, R10 ;  /* 0x0000000a000d7202 */ /* 0x001fce0000000f00 */
.L_x_29:
[----:B------:R-:W2:Y:S04]  /*0220*/  LDG.E R28, desc[UR6][R6.64+-0x10] ;  /* 0xfffff006061c7981 */ /* 0x000ea8000c1e1900 */
[----:B------:R-:W3:Y:S04]  /*0230*/  LDG.E R26, desc[UR6][R6.64+-0xc] ;  /* 0xfffff406061a7981 */ /* 0x000ee8000c1e1900 */
[----:B------:R-:W4:Y:S04]  /*0240*/  LDG.E R24, desc[UR6][R6.64+-0x8] ;  /* 0xfffff80606187981 */ /* 0x000f28000c1e1900 */
[----:B------:R-:W5:Y:S04]  /*0250*/  LDG.E R20, desc[UR6][R6.64+-0x4] ;  /* 0xfffffc0606147981 */ /* 0x000f68000c1e1900 */
[----:B------:R-:W5:Y:S04]  /*0260*/  LDG.E R17, desc[UR6][R6.64] ;  /* 0x0000000606117981 */ /* 0x000f68000c1e1900 */
[----:B------:R-:W5:Y:S04]  /*0270*/  LDG.E R18, desc[UR6][R6.64+0x4] ;  /* 0x0000040606127981 */ /* 0x000f68000c1e1900 */
[----:B------:R-:W5:Y:S04]  /*0280*/  LDG.E R12, desc[UR6][R6.64+0x8] ;  /* 0x00000806060c7981 */ /* 0x000f68000c1e1900 */
[----:B------:R0:W5:Y:S01]  /*0290*/  LDG.E R15, desc[UR6][R6.64+0xc] ;  /* 0x00000c06060f7981 */ /* 0x000162000c1e1900 */
[----:B------:R-:W-:-:S02]  /*02a0*/  MOV R19, 0x3bbb989d ;  /* 0x3bbb989d00137802 */ /* 0x000fc40000000f00 */
[----:B------:R-:W-:Y:S02]  /*02b0*/  MOV R0, 0x437c0000 ;  /* 0x437c000000007802 */ /* 0x000fe40000000f00 */
[----:B------:R-:W-:-:S04]  /*02c0*/  IADD3 R14, P0, PT, R14, -0x8, RZ ;  /* 0xfffffff80e0e7810 */ /* 0x000fc80007f1e0ff */
[----:B------:R-:W-:Y:S02]  /*02d0*/  IADD3.X R13, PT, PT, R13, -0x1, RZ, P0, !PT ;  /* 0xffffffff0d0d7810 */ /* 0x000fe400007fe4ff */
[----:B------:R-:W-:Y:S02]  /*02e0*/  ISETP.NE.U32.AND P0, PT, R14, RZ, PT ;  /* 0x000000ff0e00720c */ /* 0x000fe40003f05070 */
[----:B0-----:R-:W-:Y:S02]  /*02f0*/  IADD3 R6, P1, PT, R6, 0x20, RZ ;  /* 0x0000002006067810 */ /* 0x001fe40007f3e0ff */
[----:B------:R-:W-:Y:S02]  /*0300*/  ISETP.NE.AND.EX P0, PT, R13, RZ, PT, P0 ;  /* 0x000000ff0d00720c */ /* 0x000fe40003f05300 */
[----:B------:R-:W-:Y:S01]  /*0310*/  IADD3.X R7, PT, PT, RZ, R7, RZ, P1, !PT ;  /* 0x00000007ff077210 */ /* 0x000fe20000ffe4ff */
[----:B--2---:R-:W-:-:S04]  /*0320*/  FFMA.SAT R23, R28, R19, 0.5 ;  /* 0x3f0000001c177423 */ /* 0x004fc80000002013 */
[----:B------:R-:W-:Y:S01]  /*0330*/  FFMA.RM R16, R23, R0, 12582913 ;  /* 0x4b40000117107423 */ /* 0x000fe20000004000 */
[----:B---3--:R-:W-:-:S03]  /*0340*/  FFMA.SAT R25, R26, R19, 0.5 ;  /* 0x3f0000001a197423 */ /* 0x008fc60000002013 */
[----:B------:R-:W-:Y:S01]  /*0350*/  FADD R23, R16, -12583039 ;  /* 0xcb40007f10177421 */ /* 0x000fe20000000000 */
[----:B------:R-:W-:Y:S01]  /*0360*/  FFMA.RM R22, R25, R0, 12582913 ;  /* 0x4b40000119167423 */ /* 0x000fe20000004000 */
[-C--:B----4-:R-:W-:Y:S02]  /*0370*/  FFMA.SAT R25, R24, R19.reuse, 0.5 ;  /* 0x3f00000018197423 */ /* 0x090fe40000002013 */
[----:B------:R-:W-:Y:S01]  /*0380*/  FFMA R23, R28, 1.4426950216293334961, -R23 ;  /* 0x3fb8aa3b1c177823 */ /* 0x000fe20000000817 */
[----:B-----5:R-:W-:-:S03]  /*0390*/  FFMA.SAT R29, R20, R19, 0.5 ;  /* 0x3f000000141d7423 */ /* 0x020fc60000002013 */
[----:B------:R-:W-:Y:S01]  /*03a0*/  FFMA R28, R28, 1.925963033500011079e-08, R23 ;  /* 0x32a570601c1c7823 */ /* 0x000fe20000000017 */
[----:B------:R-:W-:-:S04]  /*03b0*/  FADD R23, R22, -12583039 ;  /* 0xcb40007f16177421 */ /* 0x000fc80000000000 */
[C---:B------:R-:W-:Y:S01]  /*03c0*/  FFMA R23, R26.reuse, 1.4426950216293334961, -R23 ;  /* 0x3fb8aa3b1a177823 */ /* 0x040fe20000000817 */
[----:B------:R-:W0:Y:S03]  /*03d0*/  MUFU.EX2 R28, R28 ;  /* 0x0000001c001c7308 */ /* 0x000e260000000800 */
[----:B------:R-:W-:Y:S01]  /*03e0*/  FFMA R23, R26, 1.925963033500011079e-08, R23 ;  /* 0x32a570601a177823 */ /* 0x000fe20000000017 */
[----:B------:R-:W-:Y:S02]  /*03f0*/  IMAD.SHL.U32 R26, R16, 0x800000, RZ ;  /* 0x00800000101a7824 */ /* 0x000fe400078e00ff */
[----:B------:R-:W-:Y:S01]  /*0400*/  FFMA.RM R16, R25, R0, 12582913 ;  /* 0x4b40000119107423 */ /* 0x000fe20000004000 */
[----:B------:R-:W-:Y:S02]  /*0410*/  SHF.L.U32 R25, R22, 0x17, RZ ;  /* 0x0000001716197819 */ /* 0x000fe400000006ff */
[----:B------:R-:W1:Y:S01]  /*0420*/  MUFU.EX2 R23, R23 ;  /* 0x0000001700177308 */ /* 0x000e620000000800 */
[----:B0-----:R-:W-:Y:S01]  /*0430*/  FFMA R26, R26, R28, R21 ;  /* 0x0000001c1a1a7223 */ /* 0x001fe20000000015 */
[----:B------:R-:W-:-:S04]  /*0440*/  FADD R21, R16, -12583039 ;  /* 0xcb40007f10157421 */ /* 0x000fc80000000000 */
[C---:B------:R-:W-:Y:S01]  /*0450*/  FFMA R27, R24.reuse, 1.4426950216293334961, -R21 ;  /* 0x3fb8aa3b181b7823 */ /* 0x040fe20000000815 */
[-C--:B------:R-:W-:Y:S01]  /*0460*/  FFMA.RM R21, R29, R0.reuse, 12582913 ;  /* 0x4b4000011d157423 */ /* 0x080fe20000004000 */
[----:B------:R-:W-:Y:S01]  /*0470*/  FFMA.SAT R29, R17, R19, 0.5 ;  /* 0x3f000000111d7423 */ /* 0x000fe20000002013 */
[----:B-1----:R-:W-:Y:S02]  /*0480*/  FFMA R22, R25, R23, R26 ;  /* 0x0000001719167223 */ /* 0x002fe4000000001a */
[----:B------:R-:W-:Y:S01]  /*0490*/  FADD R23, R21, -12583039 ;  /* 0xcb40007f15177421 */ /* 0x000fe20000000000 */
[----:B------:R-:W-:Y:S01]  /*04a0*/  FFMA R25, R24, 1.925963033500011079e-08, R27 ;  /* 0x32a5706018197823 */ /* 0x000fe2000000001b */
[----:B------:R-:W-:Y:S01]  /*04b0*/  FFMA.SAT R26, R18, R19, 0.5 ;  /* 0x3f000000121a7423 */ /* 0x000fe20000002013 */
[-C--:B------:R-:W-:Y:S01]  /*04c0*/  FFMA.RM R24, R29, R0.reuse, 12582913 ;  /* 0x4b4000011d187423 */ /* 0x080fe20000004000 */
[----:B------:R-:W-:Y:S02]  /*04d0*/  FFMA R27, R20, 1.4426950216293334961, -R23 ;  /* 0x3fb8aa3b141b7823 */ /* 0x000fe40000000817 */
[----:B------:R-:W-:Y:S01]  /*04e0*/  FFMA.RM R23, R26, R0, 12582913 ;  /* 0x4b4000011a177423 */ /* 0x000fe20000004000 */
[----:B------:R-:W-:Y:S01]  /*04f0*/  FADD R26, R24, -12583039 ;  /* 0xcb40007f181a7421 */ /* 0x000fe20000000000 */
[----:B------:R-:W-:Y:S01]  /*0500*/  FFMA R20, R20, 1.925963033500011079e-08, R27 ;  /* 0x32a5706014147823 */ /* 0x000fe2000000001b */
[----:B------:R-:W0:Y:S01]  /*0510*/  MUFU.EX2 R25, R25 ;  /* 0x0000001900197308 */ /* 0x000e220000000800 */
[----:B------:R-:W-:Y:S01]  /*0520*/  FADD R27, R23, -12583039 ;  /* 0xcb40007f171b7421 */ /* 0x000fe20000000000 */
[----:B------:R-:W-:-:S03]  /*0530*/  FFMA R26, R17, 1.4426950216293334961, -R26 ;  /* 0x3fb8aa3b111a7823 */ /* 0x000fc6000000081a */
[----:B------:R-:W-:Y:S01]  /*0540*/  FFMA R27, R18, 1.4426950216293334961, -R27 ;  /* 0x3fb8aa3b121b7823 */ /* 0x000fe2000000081b */
[----:B------:R-:W-:Y:S01]  /*0550*/  FFMA R26, R17, 1.925963033500011079e-08, R26 ;  /* 0x32a57060111a7823 */ /* 0x000fe2000000001a */
[-C--:B------:R-:W-:Y:S01]  /*0560*/  FFMA.SAT R17, R12, R19.reuse, 0.5 ;  /* 0x3f0000000c117423 */ /* 0x080fe20000002013 */
[----:B------:R-:W-:Y:S01]  /*0570*/  FFMA.SAT R19, R15, R19, 0.5 ;  /* 0x3f0000000f137423 */ /* 0x000fe20000002013 */
[----:B------:R-:W-:Y:S02]  /*0580*/  FFMA R27, R18, 1.925963033500011079e-08, R27 ;  /* 0x32a57060121b7823 */ /* 0x000fe4000000001b */
[-C--:B------:R-:W-:Y:S01]  /*0590*/  FFMA.RM R17, R17, R0.reuse, 12582913 ;  /* 0x4b40000111117423 */ /* 0x080fe20000004000 */
[----:B------:R-:W-:Y:S01]  /*05a0*/  FFMA.RM R0, R19, R0, 12582913 ;  /* 0x4b40000113007423 */ /* 0x000fe20000004000 */
[----:B------:R1:W2:Y:S02]  /*05b0*/  MUFU.EX2 R18, R20 ;  /* 0x0000001400127308 */ /* 0x0002a40000000800 */
[----:B------:R-:W-:-:S04]  /*05c0*/  FADD R29, R17, -12583039 ;  /* 0xcb40007f111d7421 */ /* 0x000fc80000000000 */
[C---:B------:R-:W-:Y:S02]  /*05d0*/  FFMA R29, R12.reuse, 1.4426950216293334961, -R29 ;  /* 0x3fb8aa3b0c1d7823 */ /* 0x040fe4000000081d */
[----:B------:R3:W4:Y:S02]  /*05e0*/  MUFU.EX2 R19, R26 ;  /* 0x0000001a00137308 */ /* 0x0007240000000800 */
[----:B------:R-:W-:Y:S01]  /*05f0*/  FFMA R28, R12, 1.925963033500011079e-08, R29 ;  /* 0x32a570600c1c7823 */ /* 0x000fe2000000001d */
[----:B------:R-:W-:-:S04]  /*0600*/  FADD R29, R0, -12583039 ;  /* 0xcb40007f001d7421 */ /* 0x000fc80000000000 */
[C---:B-1----:R-:W-:Y:S01]  /*0610*/  FFMA R20, R15.reuse, 1.4426950216293334961, -R29 ;  /* 0x3fb8aa3b0f147823 */ /* 0x042fe2000000081d */
[----:B------:R-:W1:Y:S01]  /*0620*/  MUFU.EX2 R12, R27 ;  /* 0x0000001b000c7308 */ /* 0x000e620000000800 */
[----:B------:R-:W-:Y:S02]  /*0630*/  SHF.L.U32 R29, R16, 0x17, RZ ;  /* 0x00000017101d7819 */ /* 0x000fe400000006ff */
[----:B---3--:R-:W-:Y:S01]  /*0640*/  FFMA R26, R15, 1.925963033500011079e-08, R20 ;  /* 0x32a570600f1a7823 */ /* 0x008fe20000000014 */
[----:B------:R-:W-:Y:S02]  /*0650*/  SHF.L.U32 R20, R21, 0x17, RZ ;  /* 0x0000001715147819 */ /* 0x000fe400000006ff */
[----:B0-----:R-:W-:Y:S01]  /*0660*/  FFMA R25, R29, R25, R22 ;  /* 0x000000191d197223 */ /* 0x001fe20000000016 */
[----:B------:R-:W-:Y:S01]  /*0670*/  SHF.L.U32 R15, R24, 0x17, RZ ;  /* 0x00000017180f7819 */ /* 0x000fe200000006ff */
[----:B------:R-:W0:Y:S02]  /*0680*/  MUFU.EX2 R16, R28 ;  /* 0x0000001c00107308 */ /* 0x000e240000000800 */
[----:B--2---:R-:W-:Y:S01]  /*0690*/  FFMA R18, R20, R18, R25 ;  /* 0x0000001214127223 */ /* 0x004fe20000000019 */
[----:B------:R-:W-:-:S03]  /*06a0*/  IMAD.SHL.U32 R20, R23, 0x800000, RZ ;  /* 0x0080000017147824 */ /* 0x000fc600078e00ff */
[----:B----4-:R-:W-:Y:S01]  /*06b0*/  FFMA R15, R15, R19, R18 ;  /* 0x000000130f0f7223 */ /* 0x010fe20000000012 */
[----:B------:R-:W-:Y:S01]  /*06c0*/  SHF.L.U32 R18, R17, 0x17, RZ ;  /* 0x0000001711127819 */ /* 0x000fe200000006ff */
[----:B------:R-:W2:Y:S01]  /*06d0*/  MUFU.EX2 R21, R26 ;  /* 0x0000001a00157308 */ /* 0x000ea20000000800 */
[----:B------:R-:W-:Y:S01]  /*06e0*/  SHF.L.U32 R17, R0, 0x17, RZ ;  /* 0x0000001700117819 */ /* 0x000fe200000006ff */
[----:B-1----:R-:W-:-:S04]  /*06f0*/  FFMA R15, R20, R12, R15 ;  /* 0x0000000c140f7223 */ /* 0x002fc8000000000f */
[----:B0-----:R-:W-:-:S04]  /*0700*/  FFMA R16, R18, R16, R15 ;  /* 0x0000001012107223 */ /* 0x001fc8000000000f */
[----:B--2---:R-:W-:Y:S01]  /*0710*/  FFMA R21, R17, R21, R16 ;  /* 0x0000001511157223 */ /* 0x004fe20000000010 */
[----:B------:R-:W-:Y:S06]  /*0720*/  @P0 BRA `(.L_x_29) ;  /* 0xfffffff800bc0947 */ /* 0x000fec000383ffff */
.L_x_28:
[----:B------:R-:W-:Y:S05]  /*0730*/  BRA.U !UP0, `(.L_x_27) ;  /* 0x0000000508e47547 */ /* 0x000fea000b800000 */
[----:B------:R-:W-:Y:S02]  /*0740*/  UISETP.GE.U32.AND UP1, UPT, UR8, 0x4, UPT ;  /* 0x000000040800788c */ /* 0x000fe4000bf26070 */
[----:B------:R-:W-:Y:S02]  /*0750*/  ULOP3.LUT UR5, UR4, 0x3, URZ, 0xc0, !UPT ;  /* 0x0000000304057892 */ /* 0x000fe4000f8ec0ff */
[----:B------:R-:W-:Y:S02]  /*0760*/  UISETP.GE.U32.AND.EX UP1, UPT, URZ, URZ, UPT, UP1 ;  /* 0x000000ffff00728c */ /* 0x000fe4000bf26110 */
[----:B------:R-:W-:-:S04]  /*0770*/  UISETP.NE.U32.AND UP0, UPT, UR5, URZ, UPT ;  /* 0x000000ff0500728c */ /* 0x000fc8000bf05070 */
[----:B------:R-:W-:-:S03]  /*0780*/  UISETP.NE.AND.EX UP0, UPT, URZ, URZ, UPT, UP0 ;  /* 0x000000ffff00728c */ /* 0x000fc6000bf05300 */
[----:B------:R-:W-:Y:S08]  /*0790*/  BRA.U !UP1, `(.L_x_30) ;  /* 0x0000000109f87547 */ /* 0x000ff0000b800000 */
[C---:B------:R-:W-:Y:S02]  /*07a0*/  SHF.L.U32 R19, R11.reuse, 0x2, RZ ;  /* 0x000000020b137819 */ /* 0x040fe400000006ff */
[----:B------:R-:W-:Y:S02]  /*07b0*/  SHF.L.U64.HI R23, R11, 0x2, R10 ;  /* 0x000000020b177819 */ /* 0x000fe4000001020a */
[C---:B------:R-:W-:Y:S02]  /*07c0*/  IADD3 R6, P0, PT, R19.reuse, R2, RZ ;  /* 0x0000000213067210 */ /* 0x040fe40007f1e0ff */
[----:B------:R-:W-:-:S03]  /*07d0*/  IADD3 R17, P1, PT, R19, 0x4, RZ ;  /* 0x0000000413117810 */ /* 0x000fc60007f3e0ff */
[----:B------:R-:W-:Y:S01]  /*07e0*/  IMAD.X R7, R23, 0x1, R5, P0 ;  /* 0x0000000117077824 */ /* 0x000fe200000e0605 */
[----:B------:R-:W-:Y:S02]  /*07f0*/  LOP3.LUT R17, R17, 0xfffffffc, RZ, 0xc0, !PT ;  /* 0xfffffffc11117812 */ /* 0x000fe400078ec0ff */
[----:B------:R-:W-:Y:S02]  /*0800*/  IADD3.X R0, PT, PT, RZ, R23, RZ, P1, !PT ;  /* 0x00000017ff007210 */ /* 0x000fe40000ffe4ff */
[----:B------:R-:W-:Y:S01]  /*0810*/  IADD3 R15, P1, PT, R19, 0x8, RZ ;  /* 0x00000008130f7810 */ /* 0x000fe20007f3e0ff */
[----:B------:R0:W2:Y:S01]  /*0820*/  LDG.E R13, desc[UR6][R6.64] ;  /* 0x00000006060d7981 */ /* 0x0000a2000c1e1900 */
[----:B------:R-:W-:Y:S02]  /*0830*/  IADD3 R16, P0, PT, R17, R2, RZ ;  /* 0x0000000211107210 */ /* 0x000fe40007f1e0ff */
[----:B------:R-:W-:Y:S02]  /*0840*/  LOP3.LUT R17, R0, 0x3, RZ, 0xc0, !PT ;  /* 0x0000000300117812 */ /* 0x000fe400078ec0ff */
[----:B------:R-:W-:-:S02]  /*0850*/  LOP3.LUT R15, R15, 0xfffffffc, RZ, 0xc0, !PT ;  /* 0xfffffffc0f0f7812 */ /* 0x000fc400078ec0ff */
[----:B------:R-:W-:Y:S02]  /*0860*/  IADD3.X R0, PT, PT, RZ, R23, RZ, P1, !PT ;  /* 0x00000017ff007210 */ /* 0x000fe40000ffe4ff */
[----:B------:R-:W-:Y:S02]  /*0870*/  IADD3.X R17, PT, PT, R17, R5, RZ, P0, !PT ;  /* 0x0000000511117210 */ /* 0x000fe400007fe4ff */
[----:B------:R-:W-:Y:S02]  /*0880*/  IADD3 R19, P1, PT, R19, 0xc, RZ ;  /* 0x0000000c13137810 */ /* 0x000fe40007f3e0ff */
[----:B------:R-:W-:Y:S01]  /*0890*/  IADD3 R14, P0, PT, R15, R2, RZ ;  /* 0x000000020f0e7210 */ /* 0x000fe20007f1e0ff */
[----:B------:R-:W3:Y:S01]  /*08a0*/  LDG.E R12, desc[UR6][R16.64] ;  /* 0x00000006100c7981 */ /* 0x000ee2000c1e1900 */
[----:B------:R-:W-:Y:S02]  /*08b0*/  LOP3.LUT R15, R0, 0x3, RZ, 0xc0, !PT ;  /* 0x00000003000f7812 */ /* 0x000fe400078ec0ff */
[----:B------:R-:W-:-:S02]  /*08c0*/  LOP3.LUT R19, R19, 0xfffffffc, RZ, 0xc0, !PT ;  /* 0xfffffffc13137812 */ /* 0x000fc400078ec0ff */
[----:B------:R-:W-:Y:S01]  /*08d0*/  IADD3.X R0, PT, PT, RZ, R23, RZ, P1, !PT ;  /* 0x00000017ff007210 */ /* 0x000fe20000ffe4ff */
[----:B------:R-:W-:Y:S01]  /*08e0*/  IMAD.X R15, R15, 0x1, R5, P0 ;  /* 0x000000010f0f7824 */ /* 0x000fe200000e0605 */
[----:B------:R-:W-:Y:S02]  /*08f0*/  IADD3 R18, P0, PT, R19, R2, RZ ;  /* 0x0000000213127210 */ /* 0x000fe40007f1e0ff */
[----:B0-----:R-:W-:Y:S02]  /*0900*/  LOP3.LUT R7, R0, 0x3, RZ, 0xc0, !PT ;  /* 0x0000000300077812 */ /* 0x001fe400078ec0ff */
[----:B------:R0:W4:Y:S02]  /*0910*/  LDG.E R0, desc[UR6][R14.64] ;  /* 0x000000060e007981 */ /* 0x000124000c1e1900 */
[----:B------:R-:W-:-:S05]  /*0920*/  IADD3.X R19, PT, PT, R7, R5, RZ, P0, !PT ;  /* 0x0000000507137210 */ /* 0x000fca00007fe4ff */
[----:B------:R-:W5:Y:S01]  /*0930*/  LDG.E R6, desc[UR6][R18.64] ;  /* 0x0000000612067981 */ /* 0x000f62000c1e1900 */
[----:B------:R-:W-:Y:S01]  /*0940*/  HFMA2 R23, -RZ, RZ, 0.96630859375, -0.0022525787353515625 ;  /* 0x3bbb989dff177431 */ /* 0x000fe200000001ff */
[----:B------:R-:W-:Y:S02]  /*0950*/  MOV R20, 0x437c0000 ;  /* 0x437c000000147802 */ /* 0x000fe40000000f00 */
[----:B------:R-:W-:Y:S02]  /*0960*/  IADD3 R11, PT, PT, R11, 0x4, RZ ;  /* 0x000000040b0b7810 */ /* 0x000fe40007ffe0ff */
[----:B--2---:R-:W-:-:S04]  /*0970*/  FFMA.SAT R7, R13, R23, 0.5 ;  /* 0x3f0000000d077423 */ /* 0x004fc80000002017 */
[----:B------:R-:W-:-:S04]  /*0980*/  FFMA.RM R7, R7, R20, 12582913 ;  /* 0x4b40000107077423 */ /* 0x000fc80000004014 */
[----:B------:R-:W-:Y:S01]  /*0990*/  FADD R10, R7, -12583039 ;  /* 0xcb40007f070a7421 */ /* 0x000fe20000000000 */
[----:B---3--:R-:W-:-:S03]  /*09a0*/  FFMA.SAT R17, R12, R23, 0.5 ;  /* 0x3f0000000c117423 */ /* 0x008fc60000002017 */
[----:B------:R-:W-:Y:S01]  /*09b0*/  FFMA R16, R13, 1.4426950216293334961, -R10 ;  /* 0x3fb8aa3b0d107823 */ /* 0x000fe2000000080a */
[----:B------:R-:W-:-:S04]  /*09c0*/  FFMA.RM R10, R17, R20, 12582913 ;  /* 0x4b400001110a7423 */ /* 0x000fc80000004014 */
[----:B0-----:R-:W-:Y:S01]  /*09d0*/  FADD R15, R10, -12583039 ;  /* 0xcb40007f0a0f7421 */ /* 0x001fe20000000000 */
[-C--:B----4-:R-:W-:Y:S01]  /*09e0*/  FFMA.SAT R17, R0, R23.reuse, 0.5 ;  /* 0x3f00000000117423 */ /* 0x090fe20000002017 */
[----:B------:R-:W-:Y:S02]  /*09f0*/  FFMA R14, R13, 1.925963033500011079e-08, R16 ;  /* 0x32a570600d0e7823 */ /* 0x000fe40000000010 */
[----:B------:R-:W-:Y:S01]  /*0a00*/  FFMA R15, R12, 1.4426950216293334961, -R15 ;  /* 0x3fb8aa3b0c0f7823 */ /* 0x000fe2000000080f */
[-C--:B------:R-:W-:Y:S01]  /*0a10*/  FFMA.RM R13, R17, R20.reuse, 12582913 ;  /* 0x4b400001110d7423 */ /* 0x080fe20000004014 */
[----:B-----5:R-:W-:Y:S02]  /*0a20*/  FFMA.SAT R16, R6, R23, 0.5 ;  /* 0x3f00000006107423 */ /* 0x020fe40000002017 */
[----:B------:R-:W-:Y:S01]  /*0a30*/  FFMA R15, R12, 1.925963033500011079e-08, R15 ;  /* 0x32a570600c0f7823 */ /* 0x000fe2000000000f */
[----:B------:R-:W-:Y:S01]  /*0a40*/  FADD R17, R13, -12583039 ;  /* 0xcb40007f0d117421 */ /* 0x000fe20000000000 */
[----:B------:R-:W-:-:S03]  /*0a50*/  FFMA.RM R12, R16, R20, 12582913 ;  /* 0x4b400001100c7423 */ /* 0x000fc60000004014 */
[----:B------:R-:W-:Y:S01]  /*0a60*/  FFMA R17, R0, 1.4426950216293334961, -R17 ;  /* 0x3fb8aa3b00117823 */ /* 0x000fe20000000811 */
[----:B------:R-:W-:Y:S01]  /*0a70*/  FADD R19, R12, -12583039 ;  /* 0xcb40007f0c137421 */ /* 0x000fe20000000000 */
[----:B------:R-:W0:Y:S02]  /*0a80*/  MUFU.EX2 R14, R14 ;  /* 0x0000000e000e7308 */ /* 0x000e240000000800 */
[----:B------:R-:W-:Y:S01]  /*0a90*/  FFMA R17, R0, 1.925963033500011079e-08, R17 ;  /* 0x32a5706000117823 */ /* 0x000fe20000000011 */
[----:B------:R-:W-:-:S05]  /*0aa0*/  FFMA R19, R6, 1.4426950216293334961, -R19 ;  /* 0x3fb8aa3b06137823 */ /* 0x000fca0000000813 */
[----:B------:R-:W1:Y:S01]  /*0ab0*/  MUFU.EX2 R15, R15 ;  /* 0x0000000f000f7308 */ /* 0x000e620000000800 */
[----:B------:R-:W-:Y:S01]  /*0ac0*/  FFMA R19, R6, 1.925963033500011079e-08, R19 ;  /* 0x32a5706006137823 */ /* 0x000fe20000000013 */
[----:B------:R-:W-:-:S06]  /*0ad0*/  SHF.L.U32 R0, R7, 0x17, RZ ;  /* 0x0000001707007819 */ /* 0x000fcc00000006ff */
[----:B------:R-:W2:Y:S01]  /*0ae0*/  MUFU.EX2 R17, R17 ;  /* 0x0000001100117308 */ /* 0x000ea20000000800 */
[----:B------:R-:W-:Y:S02]  /*0af0*/  IMAD.SHL.U32 R7, R10, 0x800000, RZ ;  /* 0x008000000a077824 */ /* 0x000fe400078e00ff */
[----:B0-----:R-:W-:-:S05]  /*0b00*/  FFMA R0, R0, R14, R21 ;  /* 0x0000000e00007223 */ /* 0x001fca0000000015 */
[----:B------:R-:W0:Y:S01]  /*0b10*/  MUFU.EX2 R19, R19 ;  /* 0x0000001300137308 */ /* 0x000e220000000800 */
[----:B------:R-:W-:Y:S01]  /*0b20*/  SHF.L.U32 R13, R13, 0x17, RZ ;  /* 0x000000170d0d7819 */ /* 0x000fe200000006ff */
[----:B-1----:R-:W-:Y:S01]  /*0b30*/  FFMA R0, R7, R15, R0 ;  /* 0x0000000f07007223 */ /* 0x002fe20000000000 */
[----:B------:R-:W-:Y:S01]  /*0b40*/  SHF.L.U32 R21, R12, 0x17, RZ ;  /* 0x000000170c157819 */ /* 0x000fe200000006ff */
[----:B------:R-:W-:Y:S02]  /*0b50*/  HFMA2 R10, -RZ, RZ, 0, 0 ;  /* 0x00000000ff0a7431 */ /* 0x000fe400000001ff */
[----:B--2---:R-:W-:-:S04]  /*0b60*/  FFMA R0, R13, R17, R0 ;  /* 0x000000110d007223 */ /* 0x004fc80000000000 */
[----:B0-----:R-:W-:-:S07]  /*0b70*/  FFMA R21, R21, R19, R0 ;  /* 0x0000001315157223 */ /* 0x001fce0000000000 */
.L_x_30:
[----:B------:R-:W-:Y:S05]  /*0b80*/  BRA.U !UP0, `(.L_x_27) ;  /* 0x0000000108d07547 */ /* 0x000fea000b800000 */
[----:B------:R-:W-:Y:S02]  /*0b90*/  UISETP.NE.U32.AND UP1, UPT, UR5, 0x1, UPT ;  /* 0x000000010500788c */ /* 0x000fe4000bf25070 */
[----:B------:R-:W-:Y:S02]  /*0ba0*/  ULOP3.LUT UR4, UR4, 0x1, URZ, 0xc0, !UPT ;  /* 0x0000000104047892 */ /* 0x000fe4000f8ec0ff */
[----:B------:R-:W-:Y:S02]  /*0bb0*/  UISETP.NE.AND.EX UP1, UPT, URZ, URZ, UPT, UP1 ;  /* 0x000000ffff00728c */ /* 0x000fe4000bf25310 */
[----:B------:R-:W-:-:S04]  /*0bc0*/  UISETP.NE.U32.AND UP0, UPT, UR4, 0x1, UPT ;  /* 0x000000010400788c */ /* 0x000fc8000bf05070 */
[----:B------:R-:W-:-:S03]  /*0bd0*/  UISETP.NE.U32.AND.EX UP0, UPT, URZ, URZ, UPT, UP0 ;  /* 0x000000ffff00728c */ /* 0x000fc6000bf05100 */
        /* <DEDUP_REMOVED lines=8> */
[----:B------:R-:W-:Y:S01]  /*0c60*/  IADD3 R12, P0, PT, R15, R2, RZ ;  /* 0x000000020f0c7210 */ /* 0x000fe20007f1e0ff */
[----:B------:R-:W2:Y:S01]  /*0c70*/  LDG.E R6, desc[UR6][R6.64] ;  /* 0x0000000606067981 */ /* 0x000ea2000c1e1900 */
[----:B------:R-:W-:-:S04]  /*0c80*/  LOP3.LUT R13, R13, 0x3, RZ, 0xc0, !PT ;  /* 0x000000030d0d7812 */ /* 0x000fc800078ec0ff */
[----:B------:R-:W-:-:S05]  /*0c90*/  IADD3.X R13, PT, PT, R13, R5, RZ, P0, !PT ;  /* 0x000000050d0d7210 */ /* 0x000fca00007fe4ff */
[----:B------:R-:W3:Y:S01]  /*0ca0*/  LDG.E R12, desc[UR6][R12.64] ;  /* 0x000000060c0c7981 */ /* 0x000ee2000c1e1900 */
[----:B------:R-:W-:Y:S01]  /*0cb0*/  HFMA2 R17, -RZ, RZ, 3.7421875, 0 ;  /* 0x437c0000ff117431 */ /* 0x000fe200000001ff */
[----:B------:R-:W-:Y:S02]  /*0cc0*/  MOV R15, 0x3bbb989d ;  /* 0x3bbb989d000f7802 */ /* 0x000fe40000000f00 */
[----:B------:R-:W-:-:S03]  /*0cd0*/  IADD3 R11, PT, PT, R11, 0x2, RZ ;  /* 0x000000020b0b7810 */ /* 0x000fc60007ffe0ff */
[----:B--2---:R-:W-:-:S04]  /*0ce0*/  FFMA.SAT R0, R6, R15, 0.5 ;  /* 0x3f00000006007423 */ /* 0x004fc8000000200f */
[----:B------:R-:W-:Y:S01]  /*0cf0*/  FFMA.RM R0, R0, R17, 12582913 ;  /* 0x4b40000100007423 */ /* 0x000fe20000004011 */
[----:B---3--:R-:W-:-:S03]  /*0d00*/  FFMA.SAT R10, R12, R15, 0.5 ;  /* 0x3f0000000c0a7423 */ /* 0x008fc6000000200f */
[----:B------:R-:W-:Y:S01]  /*0d10*/  FADD R19, R0, -12583039 ;  /* 0xcb40007f00137421 */ /* 0x000fe20000000000 */
[----:B------:R-:W-:-:S03]  /*0d20*/  FFMA.RM R10, R10, R17, 12582913 ;  /* 0x4b4000010a0a7423 */ /* 0x000fc60000004011 */
[----:B------:R-:W-:Y:S01]  /*0d30*/  FFMA R19, R6, 1.4426950216293334961, -R19 ;  /* 0x3fb8aa3b06137823 */ /* 0x000fe20000000813 */
[----:B------:R-:W-:-:S03]  /*0d40*/  FADD R7, R10, -12583039 ;  /* 0xcb40007f0a077421 */ /* 0x000fc60000000000 */
[----:B------:R-:W-:Y:S01]  /*0d50*/  FFMA R19, R6, 1.925963033500011079e-08, R19 ;  /* 0x32a5706006137823 */ /* 0x000fe20000000013 */
[----:B------:R-:W-:-:S04]  /*0d60*/  FFMA R7, R12, 1.4426950216293334961, -R7 ;  /* 0x3fb8aa3b0c077823 */ /* 0x000fc80000000807 */
[----:B------:R-:W-:Y:S01]  /*0d70*/  FFMA R7, R12, 1.925963033500011079e-08, R7 ;  /* 0x32a570600c077823 */ /* 0x000fe20000000007 */
[----:B------:R-:W0:Y:S08]  /*0d80*/  MUFU.EX2 R19, R19 ;  /* 0x0000001300137308 */ /* 0x000e300000000800 */
[----:B------:R-:W1:Y:S01]  /*0d90*/  MUFU.EX2 R7, R7 ;  /* 0x0000000700077308 */ /* 0x000e620000000800 */
[----:B------:R-:W-:Y:S01]  /*0da0*/  SHF.L.U32 R0, R0, 0x17, RZ ;  /* 0x0000001700007819 */ /* 0x000fe200000006ff */
[----:B------:R-:W-:Y:S01]  /*0db0*/  IMAD.SHL.U32 R13, R10, 0x800000, RZ ;  /* 0x008000000a0d7824 */ /* 0x000fe200078e00ff */
[----:B------:R-:W-:-:S03]  /*0dc0*/  MOV R10, RZ ;  /* 0x000000ff000a7202 */ /* 0x000fc60000000f00 */
[----:B0-----:R-:W-:-:S04]  /*0dd0*/  FFMA R0, R0, R19, R21 ;  /* 0x0000001300007223 */ /* 0x001fc80000000015 */
[----:B-1----:R-:W-:-:S07]  /*0de0*/  FFMA R21, R13, R7, R0 ;  /* 0x000000070d157223 */ /* 0x002fce0000000000 */
.L_x_31:
[----:B------:R-:W-:Y:S05]  /*0df0*/  BRA.U UP0, `(.L_x_27) ;  /* 0x0000000100347547 */ /* 0x000fea000b800000 */
[----:B------:R-:W-:-:S04]  /*0e00*/  LEA R6, P0, R11, R2, 0x2 ;  /* 0x000000020b067211 */ /* 0x000fc800078010ff */
[----:B------:R-:W-:-:S05]  /*0e10*/  LEA.HI.X R7, R11, R5, R10, 0x2, P0 ;  /* 0x000000050b077211 */ /* 0x000fca00000f140a */
[----:B------:R-:W2:Y:S01]  /*0e20*/  LDG.E R6, desc[UR6][R6.64] ;  /* 0x0000000606067981 */ /* 0x000ea2000c1e1900 */
[----:B------:R-:W-:Y:S01]  /*0e30*/  HFMA2 R11, -RZ, RZ, 0.96630859375, -0.0022525787353515625 ;  /* 0x3bbb989dff0b7431 */ /* 0x000fe200000001ff */
[----:B------:R-:W-:-:S04]  /*0e40*/  MOV R13, 0x437c0000 ;  /* 0x437c0000000d7802 */ /* 0x000fc80000000f00 */
[----:B--2---:R-:W-:-:S04]  /*0e50*/  FFMA.SAT R0, R6, R11, 0.5 ;  /* 0x3f00000006007423 */ /* 0x004fc8000000200b */
[----:B------:R-:W-:-:S04]  /*0e60*/  FFMA.RM R0, R0, R13, 12582913 ;  /* 0x4b40000100007423 */ /* 0x000fc8000000400d */
[C---:B------:R-:W-:Y:S01]  /*0e70*/  FADD R11, R0.reuse, -12583039 ;  /* 0xcb40007f000b7421 */ /* 0x040fe20000000000 */
[----:B------:R-:W-:-:S03]  /*0e80*/  SHF.L.U32 R0, R0, 0x17, RZ ;  /* 0x0000001700007819 */ /* 0x000fc600000006ff */
[----:B------:R-:W-:-:S04]  /*0e90*/  FFMA R11, R6, 1.4426950216293334961, -R11 ;  /* 0x3fb8aa3b060b7823 */ /* 0x000fc8000000080b */
[----:B------:R-:W-:-:S06]  /*0ea0*/  FFMA R11, R6, 1.925963033500011079e-08, R11 ;  /* 0x32a57060060b7823 */ /* 0x000fcc000000000b */
[----:B------:R-:W0:Y:S02]  /*0eb0*/  MUFU.EX2 R11, R11 ;  /* 0x0000000b000b7308 */ /* 0x000e240000000800 */
[----:B0-----:R-:W-:-:S07]  /*0ec0*/  FFMA R21, R0, R11, R21 ;  /* 0x0000000b00157223 */ /* 0x001fce0000000015 */
.L_x_27:
[----:B------:R-:W0:Y:S01]  /*0ed0*/  S2R R7, SR_TID.Y ;  /* 0x0000000000077919 */ /* 0x000e220000002200 */
[----:B------:R-:W0:Y:S01]  /*0ee0*/  LDCU UR4, c[0x0][0x364] ;  /* 0x00006c80ff0477ac */ /* 0x000e220008000800 */
[----:B------:R-:W-:Y:S01]  /*0ef0*/  IMAD.MOV.U32 R4, RZ, RZ, R2 ;  /* 0x000000ffff047224 */ /* 0x000fe200078e0002 */
[----:B------:R-:W0:Y:S02]  /*0f00*/  S2R R0, SR_CTAID.Y ;  /* 0x0000000000007919 */ /* 0x000e240000002600 */
[----:B0-----:R-:W-:-:S04]  /*0f10*/  IMAD R7, R0, UR4, R7 ;  /* 0x0000000400077c24 */ /* 0x001fc8000f8e0207 */
[----:B------:R-:W-:-:S06]  /*0f20*/  IMAD.WIDE.U32 R4, R7, 0x4, R4 ;  /* 0x0000000407047825 */ /* 0x000fcc00078e0004 */
[----:B------:R0:W2:Y:S01]  /*0f30*/  LDG.E R4, desc[UR6][R4.64] ;  /* 0x0000000604047981 */ /* 0x0000a2000c1e1900 */
[----:B------:R-:W-:Y:S01]  /*0f40*/  MOV R3, 0x3bbb989d ;  /* 0x3bbb989d00037802 */ /* 0x000fe20000000f00 */
[----:B------:R-:W0:Y:S01]  /*0f50*/  MUFU.RCP R2, R21 ;  /* 0x0000001500027308 */ /* 0x000e220000001000 */
[----:B------:R-:W-:Y:S01]  /*0f60*/  MOV R11, 0x437c0000 ;  /* 0x437c0000000b7802 */ /* 0x000fe20000000f00 */
[----:B------:R-:W-:Y:S01]  /*0f70*/  BSSY.RECONVERGENT B0, `(.L_x_32) ;  /* 0x0000014000007945 */ /* 0x000fe20003800200 */
[----:B0-----:R-:W-:-:S04]  /*0f80*/  FFMA R5, R2, -R21, 1 ;  /* 0x3f80000002057423 */ /* 0x001fc80000000815 */
[----:B------:R-:W-:Y:S01]  /*0f90*/  FFMA R5, R2, R5, R2 ;  /* 0x0000000502057223 */ /* 0x000fe20000000002 */
[----:B--2---:R-:W-:-:S04]  /*0fa0*/  FFMA.SAT R0, R4, R3, 0.5 ;  /* 0x3f00000004007423 */ /* 0x004fc80000002003 */
[----:B------:R-:W-:-:S04]  /*0fb0*/  FFMA.RM R0, R0, R11, 12582913 ;  /* 0x4b40000100007423 */ /* 0x000fc8000000400b */
[C---:B------:R-:W-:Y:S01]  /*0fc0*/  FADD R3, R0.reuse, -12583039 ;  /* 0xcb40007f00037421 */ /* 0x040fe20000000000 */
[----:B------:R-:W-:-:S03]  /*0fd0*/  SHF.L.U32 R0, R0, 0x17, RZ ;  /* 0x0000001700007819 */ /* 0x000fc600000006ff */
[----:B------:R-:W-:-:S04]  /*0fe0*/  FFMA R3, R4, 1.4426950216293334961, -R3 ;  /* 0x3fb8aa3b04037823 */ /* 0x000fc80000000803 */
[----:B------:R-:W-:-:S06]  /*0ff0*/  FFMA R3, R4, 1.925963033500011079e-08, R3 ;  /* 0x32a5706004037823 */ /* 0x000fcc0000000003 */
[----:B------:R-:W0:Y:S02]  /*1000*/  MUFU.EX2 R3, R3 ;  /* 0x0000000300037308 */ /* 0x000e240000000800 */
[----:B0-----:R-:W-:-:S06]  /*1010*/  FMUL R0, R0, R3 ;  /* 0x0000000300007220 */ /* 0x001fcc0000400000 */
[----:B------:R-:W0:Y:S01]  /*1020*/  FCHK P0, R0, R21 ;  /* 0x0000001500007302 */ /* 0x000e220000000000 */
[----:B------:R-:W-:-:S04]  /*1030*/  FFMA R2, R0, R5, RZ ;  /* 0x0000000500027223 */ /* 0x000fc800000000ff */
[----:B------:R-:W-:-:S04]  /*1040*/  FFMA R4, R2, -R21, R0 ;  /* 0x8000001502047223 */ /* 0x000fc80000000000 */
[----:B------:R-:W-:Y:S01]  /*1050*/  FFMA R5, R5, R4, R2 ;  /* 0x0000000405057223 */ /* 0x000fe20000000002 */
[----:B0-----:R-:W-:Y:S06]  /*1060*/  @!P0 BRA `(.L_x_33) ;  /* 0x0000000000108947 */ /* 0x001fec0003800000 */
[----:B------:R-:W-:Y:S02]  /*1070*/  MOV R3, R21 ;  /* 0x0000001500037202 */ /* 0x000fe40000000f00 */
[----:B------:R-:W-:-:S07]  /*1080*/  MOV R2, 0x10a0 ;  /* 0x000010a000027802 */ /* 0x000fce0000000f00 */
[----:B------:R-:W-:Y:S05]  /*1090*/  CALL.REL.NOINC `($__internal_1_$__cuda_sm3x_div_rn_noftz_f32_slowpath) ;  /* 0x00000000002c7944 */ /* 0x000fea0003c00000 */
[----:B------:R-:W-:-:S07]  /*10a0*/  MOV R5, R0 ;  /* 0x0000000000057202 */ /* 0x000fce0000000f00 */
.L_x_33:
[----:B------:R-:W-:Y:S05]  /*10b0*/  BSYNC.RECONVERGENT B0 ;  /* 0x0000000000007941 */ /* 0x000fea0003800200 */
.L_x_32:
[----:B------:R-:W0:Y:S01]  /*10c0*/  LDC.64 R2, c[0x0][0x3c8] ;  /* 0x0000f200ff027b82 */ /* 0x000e220000000a00 */
[----:B------:R-:W1:Y:S02]  /*10d0*/  LDCU.64 UR4, c[0x0][0x3a8] ;  /* 0x00007500ff0477ac */ /* 0x000e640008000a00 */
[----:B-1----:R-:W-:-:S04]  /*10e0*/  IMAD R9, R9, UR4, RZ ;  /* 0x0000000409097c24 */ /* 0x002fc8000f8e02ff */
[C---:B------:R-:W-:Y:S02]  /*10f0*/  IMAD R9, R8.reuse, UR5, R9 ;  /* 0x0000000508097c24 */ /* 0x040fe4000f8e0209 */
[----:B0-----:R-:W-:-:S04]  /*1100*/  IMAD.WIDE.U32 R2, R8, UR4, R2 ;  /* 0x0000000408027c25 */ /* 0x001fc8000f8e0002 */
[----:B------:R-:W-:Y:S02]  /*1110*/  IMAD.IADD R3, R3, 0x1, R9 ;  /* 0x0000000103037824 */ /* 0x000fe400078e0209 */
[----:B------:R-:W-:-:S05]  /*1120*/  IMAD.WIDE.U32 R2, R7, 0x4, R2 ;  /* 0x0000000407027825 */ /* 0x000fca00078e0002 */
[----:B------:R-:W-:Y:S01]  /*1130*/  STG.E desc[UR6][R2.64], R5 ;  /* 0x0000000502007986 */ /* 0x000fe2000c101906 */
[----:B------:R-:W-:Y:S05]  /*1140*/  EXIT ;  /* 0x000000000000794d */ /* 0x000fea0003800000 */
        .weak           $__internal_1_$__cuda_sm3x_div_rn_noftz_f32_slowpath
        .type           $__internal_1_$__cuda_sm3x_div_rn_noftz_f32_slowpath,@function
        .size           $__internal_1_$__cuda_sm3x_div_rn_noftz_f32_slowpath,(.L_x_87 - $__internal_1_$__cuda_sm3x_div_rn_noftz_f32_slowpath)
$__internal_1_$__cuda_sm3x_div_rn_noftz_f32_slowpath:
[----:B------:R-:W-:Y:S01]  /*1150*/  SHF.R.U32.HI R5, RZ, 0x17, R3 ;  /* 0x00000017ff057819 */ /* 0x000fe20000011603 */
[----:B------:R-:W-:Y:S01]  /*1160*/  BSSY.RECONVERGENT B1, `(.L_x_34) ;  /* 0x0000063000017945 */ /* 0x000fe20003800200 */
[----:B------:R-:W-:Y:S02]  /*1170*/  SHF.R.U32.HI R4, RZ, 0x17, R0 ;  /* 0x00000017ff047819 */ /* 0x000fe40000011600 */
[----:B------:R-:W-:Y:S02]  /*1180*/  LOP3.LUT R15, R5, 0xff, RZ, 0xc0, !PT ;  /* 0x000000ff050f7812 */ /* 0x000fe400078ec0ff */
[----:B------:R-:W-:Y:S02]  /*1190*/  LOP3.LUT R4, R4, 0xff, RZ, 0xc0, !PT ;  /* 0x000000ff04047812 */ /* 0x000fe400078ec0ff */
[----:B------:R-:W-:Y:S02]  /*11a0*/  IADD3 R11, PT, PT, R15, -0x1, RZ ;  /* 0xffffffff0f0b7810 */ /* 0x000fe40007ffe0ff */
[----:B------:R-:W-:-:S02]  /*11b0*/  IADD3 R10, PT, PT, R4, -0x1, RZ ;  /* 0xffffffff040a7810 */ /* 0x000fc40007ffe0ff */
[----:B------:R-:W-:Y:S02]  /*11c0*/  ISETP.GT.U32.AND P0, PT, R11, 0xfd, PT ;  /* 0x000000fd0b00780c */ /* 0x000fe40003f04070 */
[----:B------:R-:W-:Y:S02]  /*11d0*/  MOV R5, R0 ;  /* 0x0000000000057202 */ /* 0x000fe40000000f00 */
[----:B------:R-:W-:-:S13]  /*11e0*/  ISETP.GT.U32.OR P0, PT, R10, 0xfd, P0 ;  /* 0x000000fd0a00780c */ /* 0x000fda0000704470 */
[----:B------:R-:W-:Y:S01]  /*11f0*/  @!P0 MOV R6, RZ ;  /* 0x000000ff00068202 */ /* 0x000fe20000000f00 */
[----:B------:R-:W-:Y:S06]  /*1200*/  @!P0 BRA `(.L_x_35) ;  /* 0x00000000005c8947 */ /* 0x000fec0003800000 */
[----:B------:R-:W-:Y:S02]  /*1210*/  FSETP.GTU.FTZ.AND P1, PT, |R3|, +INF , PT ;  /* 0x7f8000000300780b */ /* 0x000fe40003f3c200 */
[----:B------:R-:W-:-:S04]  /*1220*/  FSETP.GTU.FTZ.AND P0, PT, |R0|, +INF , PT ;  /* 0x7f8000000000780b */ /* 0x000fc80003f1c200 */
[----:B------:R-:W-:-:S13]  /*1230*/  PLOP3.LUT P0, PT, P0, P1, PT, 0xf8, 0x8f ;  /* 0x00000000008f781c */ /* 0x000fda0000703f70 */
[----:B------:R-:W-:Y:S05]  /*1240*/  @P0 BRA `(.L_x_36) ;  /* 0x00000004004c0947 */ /* 0x000fea0003800000 */
[----:B------:R-:W-:-:S13]  /*1250*/  LOP3.LUT P0, RZ, R3, 0x7fffffff, R5, 0xc8, !PT ;  /* 0x7fffffff03ff7812 */ /* 0x000fda000780c805 */
[----:B------:R-:W-:Y:S05]  /*1260*/  @!P0 BRA `(.L_x_37) ;  /* 0x00000004003c8947 */ /* 0x000fea0003800000 */
[C---:B------:R-:W-:Y:S02]  /*1270*/  FSETP.NEU.FTZ.AND P2, PT, |R0|.reuse, +INF , PT ;  /* 0x7f8000000000780b */ /* 0x040fe40003f5d200 */
[----:B------:R-:W-:Y:S02]  /*1280*/  FSETP.NEU.FTZ.AND P1, PT, |R3|, +INF , PT ;  /* 0x7f8000000300780b */ /* 0x000fe40003f3d200 */
[----:B------:R-:W-:-:S11]  /*1290*/  FSETP.NEU.FTZ.AND P0, PT, |R0|, +INF , PT ;  /* 0x7f8000000000780b */ /* 0x000fd60003f1d200 */
[----:B------:R-:W-:Y:S05]  /*12a0*/  @!P1 BRA !P2, `(.L_x_37) ;  /* 0x00000004002c9947 */ /* 0x000fea0005000000 */
[----:B------:R-:W-:-:S04]  /*12b0*/  LOP3.LUT P2, RZ, R5, 0x7fffffff, RZ, 0xc0, !PT ;  /* 0x7fffffff05ff7812 */ /* 0x000fc8000784c0ff */
[----:B------:R-:W-:-:S13]  /*12c0*/  PLOP3.LUT P1, PT, P1, P2, PT, 0x2f, 0xf2 ;  /* 0x0000000000f2781c */ /* 0x000fda0000f24577 */
[----:B------:R-:W-:Y:S05]  /*12d0*/  @P1 BRA `(.L_x_38) ;  /* 0x0000000400181947 */ /* 0x000fea0003800000 */
[----:B------:R-:W-:-:S04]  /*12e0*/  LOP3.LUT P1, RZ, R3, 0x7fffffff, RZ, 0xc0, !PT ;  /* 0x7fffffff03ff7812 */ /* 0x000fc8000782c0ff */
[----:B------:R-:W-:-:S13]  /*12f0*/  PLOP3.LUT P0, PT, P0, P1, PT, 0x2f, 0xf2 ;  /* 0x0000000000f2781c */ /* 0x000fda0000702577 */
[----:B------:R-:W-:Y:S05]  /*1300*/  @P0 BRA `(.L_x_39) ;  /* 0x0000000400000947 */ /* 0x000fea0003800000 */
[----:B------:R-:W-:Y:S02]  /*1310*/  ISETP.GE.AND P0, PT, R10, RZ, PT ;  /* 0x000000ff0a00720c */ /* 0x000fe40003f06270 */
[----:B------:R-:W-:-:S11]  /*1320*/  ISETP.GE.AND P1, PT, R11, RZ, PT ;  /* 0x000000ff0b00720c */ /* 0x000fd60003f26270 */
[----:B------:R-:W-:Y:S01]  /*1330*/  @P0 MOV R6, RZ ;  /* 0x000000ff00060202 */ /* 0x000fe20000000f00 */
[----:B------:R-:W-:Y:S02]  /*1340*/  @!P0 IMAD.MOV.U32 R6, RZ, RZ, -0x40 ;  /* 0xffffffc0ff068424 */ /* 0x000fe400078e00ff */
[----:B------:R-:W-:Y:S01]  /*1350*/  @!P0 FFMA R5, R0, 1.84467440737095516160e+19, RZ ;  /* 0x5f80000000058823 */ /* 0x000fe200000000ff */
[----:B------:R-:W-:Y:S02]  /*1360*/  @!P1 FFMA R3, R3, 1.84467440737095516160e+19, RZ ;  /* 0x5f80000003039823 */ /* 0x000fe400000000ff */
[----:B------:R-:W-:-:S07]  /*1370*/  @!P1 IADD3 R6, PT, PT, R6, 0x40, RZ ;  /* 0x0000004006069810 */ /* 0x000fce0007ffe0ff */
.L_x_35:
[----:B------:R-:W-:Y:S01]  /*1380*/  LEA R0, R15, 0xc0800000, 0x17 ;  /* 0xc08000000f007811 */ /* 0x000fe200078eb8ff */
[----:B------:R-:W-:Y:S01]  /*1390*/  BSSY.RECONVERGENT B2, `(.L_x_40) ;  /* 0x0000036000027945 */ /* 0x000fe20003800200 */
[----:B------:R-:W-:Y:S02]  /*13a0*/  IADD3 R4, PT, PT, R4, -0x7f, RZ ;  /* 0xffffff8104047810 */ /* 0x000fe40007ffe0ff */
[----:B------:R-:W-:-:S03]  /*13b0*/  IADD3 R3, PT, PT, -R0, R3, RZ ;  /* 0x0000000300037210 */ /* 0x000fc60007ffe1ff */
[----:B------:R-:W-:Y:S01]  /*13c0*/  IMAD R0, R4, -0x800000, R5 ;  /* 0xff80000004007824 */ /* 0x000fe200078e0205 */
[----:B------:R-:W0:Y:S01]  /*13d0*/  MUFU.RCP R10, R3 ;  /* 0x00000003000a7308 */ /* 0x000e220000001000 */
[----:B------:R-:W-:-:S04]  /*13e0*/  FADD.FTZ R11, -R3, -RZ ;  /* 0x800000ff030b7221 */ /* 0x000fc80000010100 */
[----:B0-----:R-:W-:-:S04]  /*13f0*/  FFMA R13, R10, R11, 1 ;  /* 0x3f8000000a0d7423 */ /* 0x001fc8000000000b */
[----:B------:R-:W-:-:S04]  /*1400*/  FFMA R12, R10, R13, R10 ;  /* 0x0000000d0a0c7223 */ /* 0x000fc8000000000a */
[----:B------:R-:W-:-:S04]  /*1410*/  FFMA R5, R0, R12, RZ ;  /* 0x0000000c00057223 */ /* 0x000fc800000000ff */
[----:B------:R-:W-:-:S04]  /*1420*/  FFMA R10, R11, R5, R0 ;  /* 0x000000050b0a7223 */ /* 0x000fc80000000000 */
[----:B------:R-:W-:Y:S01]  /*1430*/  FFMA R13, R12, R10, R5 ;  /* 0x0000000a0c0d7223 */ /* 0x000fe20000000005 */
[----:B------:R-:W-:-:S03]  /*1440*/  IADD3 R5, PT, PT, R4, 0x7f, -R15 ;  /* 0x0000007f04057810 */ /* 0x000fc60007ffe80f */
[----:B------:R-:W-:Y:S01]  /*1450*/  FFMA R10, R11, R13, R0 ;  /* 0x0000000d0b0a7223 */ /* 0x000fe20000000000 */
[----:B------:R-:W-:-:S03]  /*1460*/  IADD3 R5, PT, PT, R5, R6, RZ ;  /* 0x0000000605057210 */ /* 0x000fc60007ffe0ff */
        /* <DEDUP_REMOVED lines=15> */
[C---:B------:R-:W-:Y:S01]  /*1560*/  IADD3 R6, PT, PT, R11.reuse, 0x20, RZ ;  /* 0x000000200b067810 */ /* 0x040fe20007ffe0ff */
[CCC-:B------:R-:W-:Y:S01]  /*1570*/  FFMA.RM R4, R12.reuse, R10.reuse, R13.reuse ;  /* 0x0000000a0c047223 */ /* 0x1c0fe2000000400d */
[----:B------:R-:W-:Y:S02]  /*1580*/  ISETP.NE.AND P2, PT, R11, RZ, PT ;  /* 0x000000ff0b00720c */ /* 0x000fe40003f45270 */
[----:B------:R-:W-:Y:S01]  /*1590*/  LOP3.LUT R5, R3, 0x7fffff, RZ, 0xc0, !PT ;  /* 0x007fffff03057812 */ /* 0x000fe200078ec0ff */
[----:B------:R-:W-:Y:S01]  /*15a0*/  FFMA.RP R3, R12, R10, R13 ;  /* 0x0000000a0c037223 */ /* 0x000fe2000000800d */
[----:B------:R-:W-:Y:S02]  /*15b0*/  ISETP.NE.AND P1, PT, R11, RZ, PT ;  /* 0x000000ff0b00720c */ /* 0x000fe40003f25270 */
[----:B------:R-:W-:Y:S02]  /*15c0*/  LOP3.LUT R5, R5, 0x800000, RZ, 0xfc, !PT ;  /* 0x0080000005057812 */ /* 0x000fe400078efcff */
[----:B------:R-:W-:-:S02]  /*15d0*/  IADD3 R10, PT, PT, -R11, RZ, RZ ;  /* 0x000000ff0b0a7210 */ /* 0x000fc40007ffe1ff */
[----:B------:R-:W-:Y:S02]  /*15e0*/  SHF.L.U32 R6, R5, R6, RZ ;  /* 0x0000000605067219 */ /* 0x000fe400000006ff */
[----:B------:R-:W-:Y:S02]  /*15f0*/  FSETP.NEU.FTZ.AND P0, PT, R3, R4, PT ;  /* 0x000000040300720b */ /* 0x000fe40003f1d000 */
[----:B------:R-:W-:Y:S02]  /*1600*/  SEL R4, R10, RZ, P2 ;  /* 0x000000ff0a047207 */ /* 0x000fe40001000000 */
[----:B------:R-:W-:Y:S02]  /*1610*/  ISETP.NE.AND P1, PT, R6, RZ, P1 ;  /* 0x000000ff0600720c */ /* 0x000fe40000f25270 */
[----:B------:R-:W-:Y:S02]  /*1620*/  SHF.R.U32.HI R4, RZ, R4, R5 ;  /* 0x00000004ff047219 */ /* 0x000fe40000011605 */
[----:B------:R-:W-:-:S02]  /*1630*/  PLOP3.LUT P0, PT, P0, P1, PT, 0xf8, 0x8f ;  /* 0x00000000008f781c */ /* 0x000fc40000703f70 */
[----:B------:R-:W-:Y:S02]  /*1640*/  SHF.R.U32.HI R6, RZ, 0x1, R4 ;  /* 0x00000001ff067819 */ /* 0x000fe40000011604 */
[----:B------:R-:W-:-:S04]  /*1650*/  SEL R3, RZ, 0x1, !P0 ;  /* 0x00000001ff037807 */ /* 0x000fc80004000000 */
[----:B------:R-:W-:-:S04]  /*1660*/  LOP3.LUT R3, R3, 0x1, R6, 0xf8, !PT ;  /* 0x0000000103037812 */ /* 0x000fc800078ef806 */
[----:B------:R-:W-:-:S04]  /*1670*/  LOP3.LUT R3, R3, R4, RZ, 0xc0, !PT ;  /* 0x0000000403037212 */ /* 0x000fc800078ec0ff */
[----:B------:R-:W-:-:S04]  /*1680*/  IADD3 R3, PT, PT, R6, R3, RZ ;  /* 0x0000000306037210 */ /* 0x000fc80007ffe0ff */
[----:B------:R-:W-:Y:S01]  /*1690*/  LOP3.LUT R0, R3, R0, RZ, 0xfc, !PT ;  /* 0x0000000003007212 */ /* 0x000fe200078efcff */
[----:B------:R-:W-:Y:S06]  /*16a0*/  BRA `(.L_x_43) ;  /* 0x0000000000107947 */ /* 0x000fec0003800000 */
.L_x_42:
[----:B------:R-:W-:-:S04]  /*16b0*/  LOP3.LUT R0, R0, 0x80000000, RZ, 0xc0, !PT ;  /* 0x8000000000007812 */ /* 0x000fc800078ec0ff */
[----:B------:R-:W-:Y:S01]  /*16c0*/  LOP3.LUT R0, R0, 0x7f800000, RZ, 0xfc, !PT ;  /* 0x7f80000000007812 */ /* 0x000fe200078efcff */
[----:B------:R-:W-:Y:S06]  /*16d0*/  BRA `(.L_x_43) ;  /* 0x0000000000047947 */ /* 0x000fec0003800000 */
.L_x_41:
[----:B------:R-:W-:-:S07]  /*16e0*/  LEA R0, R5, R0, 0x17 ;  /* 0x0000000005007211 */ /* 0x000fce00078eb8ff */
.L_x_43:
[----:B------:R-:W-:Y:S05]  /*16f0*/  BSYNC.RECONVERGENT B2 ;  /* 0x0000000000027941 */ /* 0x000fea0003800200 */
.L_x_40:
[----:B------:R-:W-:Y:S05]  /*1700*/  BRA `(.L_x_44) ;  /* 0x0000000000207947 */ /* 0x000fea0003800000 */
.L_x_39:
[----:B------:R-:W-:-:S04]  /*1710*/  LOP3.LUT R0, R3, 0x80000000, R5, 0x48, !PT ;  /* 0x8000000003007812 */ /* 0x000fc800078e4805 */
[----:B------:R-:W-:Y:S01]  /*1720*/  LOP3.LUT R0, R0, 0x7f800000, RZ, 0xfc, !PT ;  /* 0x7f80000000007812 */ /* 0x000fe200078efcff */
[----:B------:R-:W-:Y:S06]  /*1730*/  BRA `(.L_x_44) ;  /* 0x0000000000147947 */ /* 0x000fec0003800000 */
.L_x_38:
[----:B------:R-:W-:Y:S01]  /*1740*/  LOP3.LUT R0, R3, 0x80000000, R5, 0x48, !PT ;  /* 0x8000000003007812 */ /* 0x000fe200078e4805 */
[----:B------:R-:W-:Y:S06]  /*1750*/  BRA `(.L_x_44) ;  /* 0x00000000000c7947 */ /* 0x000fec0003800000 */
.L_x_37:
[----:B------:R-:W0:Y:S01]  /*1760*/  MUFU.RSQ R0, -QNAN ;  /* 0xffc0000000007908 */ /* 0x000e220000001400 */
[----:B------:R-:W-:Y:S05]  /*1770*/  BRA `(.L_x_44) ;  /* 0x0000000000047947 */ /* 0x000fea0003800000 */
.L_x_36:
[----:B------:R-:W-:-:S07]  /*1780*/  FADD.FTZ R0, R0, R3 ;  /* 0x0000000300007221 */ /* 0x000fce0000010000 */
.L_x_44:
[----:B------:R-:W-:Y:S05]  /*1790*/  BSYNC.RECONVERGENT B1 ;  /* 0x0000000000017941 */ /* 0x000fea0003800200 */
.L_x_34:
[----:B------:R-:W-:-:S04]  /*17a0*/  HFMA2 R3, -RZ, RZ, 0, 0 ;  /* 0x00000000ff037431 */ /* 0x000fc800000001ff */
[----:B0-----:R-:W-:Y:S05]  /*17b0*/  RET.REL.NODEC R2 `(_Z14softmax_kernel8c_matrixS_) ;  /* 0xffffffe802107950 */ /* 0x001fea0003c3ffff */
.L_x_45:
        /* <DEDUP_REMOVED lines=12> */
.L_x_87:


//--------------------- .text._Z15relu_derivative8c_matrixS_ --------------------------
	.section	.text._Z15relu_derivative8c_matrixS_,"ax",@progbits
	.align	128
        .global         _Z15relu_derivative8c_matrixS_
        .type           _Z15relu_derivative8c_matrixS_,@function
        .size           _Z15relu_derivative8c_matrixS_,(.L_x_97 - _Z15relu_derivative8c_matrixS_)
        .other          _Z15relu_derivative8c_matrixS_,@"STO_CUDA_ENTRY STV_DEFAULT"
_Z15relu_derivative8c_matrixS_:
.text._Z15relu_derivative8c_matrixS_:
[----:B------:R-:W-:Y:S01]  /*0000*/  LDC R1, c[0x0][0x37c] ;  /* 0x0000df00ff017b82 */ /* 0x000fe20000000800 */
[----:B------:R-:W0:Y:S07]  /*0010*/  S2R R0, SR_TID.X ;  /* 0x0000000000007919 */ /* 0x000e2e0000002100 */
[----:B------:R-:W0:Y:S01]  /*0020*/  S2UR UR4, SR_CTAID.X ;  /* 0x00000000000479c3 */ /* 0x000e220000002500 */
[----:B------:R-:W1:Y:S01]  /*0030*/  LDCU.64 UR8, c[0x0][0x380] ;  /* 0x00007000ff0877ac */ /* 0x000e620008000a00 */
[----:B------:R-:W2:Y:S06]  /*0040*/  S2R R4, SR_TID.Y ;  /* 0x0000000000047919 */ /* 0x000eac0000002200 */
[----:B------:R-:W0:Y:S08]  /*0050*/  LDC R7, c[0x0][0x360] ;  /* 0x0000d800ff077b82 */ /* 0x000e300000000800 */
[----:B------:R-:W1:Y:S08]  /*0060*/  LDC.64 R2, c[0x0][0x3a0] ;  /* 0x0000e800ff027b82 */ /* 0x000e700000000a00 */
[----:B------:R-:W2:Y:S08]  /*0070*/  S2UR UR6, SR_CTAID.Y ;  /* 0x00000000000679c3 */ /* 0x000eb00000002600 */
[----:B------:R-:W2:Y:S01]  /*0080*/  LDC R9, c[0x0][0x364] ;  /* 0x0000d900ff097b82 */ /* 0x000ea20000000800 */
[----:B0-----:R-:W-:Y:S01]  /*0090*/  IMAD R7, R7, UR4, R0 ;  /* 0x0000000407077c24 */ /* 0x001fe2000f8e0200 */
[----:B------:R-:W0:Y:S04]  /*00a0*/  LDCU.64 UR4, c[0x0][0x358] ;  /* 0x00006b00ff0477ac */ /* 0x000e280008000a00 */
[----:B------:R-:W-:Y:S01]  /*00b0*/  SHF.R.S32.HI R0, RZ, 0x1f, R7 ;  /* 0x0000001fff007819 */ /* 0x000fe20000011407 */
[----:B-1----:R-:W-:-:S04]  /*00c0*/  IMAD.WIDE.U32 R2, R7, UR8, R2 ;  /* 0x0000000807027c25 */ /* 0x002fc8000f8e0002 */
[----:B------:R-:W-:-:S04]  /*00d0*/  IMAD R6, R0, UR8, RZ ;  /* 0x0000000800067c24 */ /* 0x000fc8000f8e02ff */
[----:B------:R-:W-:-:S05]  /*00e0*/  IMAD R5, R7, UR9, R6 ;  /* 0x0000000907057c24 */ /* 0x000fca000f8e0206 */
[----:B------:R-:W-:Y:S01]  /*00f0*/  IADD3 R3, PT, PT, R3, R5, RZ ;  /* 0x0000000503037210 */ /* 0x000fe20007ffe0ff */
[----:B--2---:R-:W-:Y:S01]  /*0100*/  IMAD R9, R9, UR6, R4 ;  /* 0x0000000609097c24 */ /* 0x004fe2000f8e0204 */
[----:B------:R-:W1:Y:S01]  /*0110*/  LDCU.64 UR6, c[0x0][0x3a8] ;  /* 0x00007500ff0677ac */ /* 0x000e620008000a00 */
[----:B------:R-:W2:Y:S02]  /*0120*/  LDC.64 R4, c[0x0][0x3c8] ;  /* 0x0000f200ff047b82 */ /* 0x000ea40000000a00 */
[----:B------:R-:W-:-:S06]  /*0130*/  IMAD.WIDE.U32 R2, R9, 0x4, R2 ;  /* 0x0000000409027825 */ /* 0x000fcc00078e0002 */
[----:B0-----:R-:W3:Y:S01]  /*0140*/  LDG.E R2, desc[UR4][R2.64] ;  /* 0x0000000402027981 */ /* 0x001ee2000c1e1900 */
[----:B-1----:R-:W-:Y:S02]  /*0150*/  IMAD R0, R0, UR6, RZ ;  /* 0x0000000600007c24 */ /* 0x002fe4000f8e02ff */
[----:B--2---:R-:W-:-:S04]  /*0160*/  IMAD.WIDE.U32 R4, R7, UR6, R4 ;  /* 0x0000000607047c25 */ /* 0x004fc8000f8e0004 */
[----:B------:R-:W-:-:S05]  /*0170*/  IMAD R7, R7, UR7, R0 ;  /* 0x0000000707077c24 */ /* 0x000fca000f8e0200 */
[----:B------:R-:W-:-:S03]  /*0180*/  IADD3 R5, PT, PT, R5, R7, RZ ;  /* 0x0000000705057210 */ /* 0x000fc60007ffe0ff */
[----:B------:R-:W-:Y:S01]  /*0190*/  IMAD.WIDE.U32 R4, R9, 0x4, R4 ;  /* 0x0000000409047825 */ /* 0x000fe200078e0004 */
[----:B---3--:R-:W-:-:S05]  /*01a0*/  FSET.BF.GEU.AND R7, R2, RZ, PT ;  /* 0x000000ff0207720a */ /* 0x008fca000380e000 */
[----:B------:R-:W-:Y:S01]  /*01b0*/  STG.E desc[UR4][R4.64], R7 ;  /* 0x0000000704007986 */ /* 0x000fe2000c101904 */
[----:B------:R-:W-:Y:S05]  /*01c0*/  EXIT ;  /* 0x000000000000794d */ /* 0x000fea0003800000 */
.L_x_46:
        /* <DEDUP_REMOVED lines=11> */
.L_x_97:


//--------------------- .text._Z14elementwisemul8c_matrixS_S_ --------------------------
	.section	.text._Z14elementwisemul8c_matrixS_S_,"ax",@progbits
	.align	128
        .global         _Z14elementwisemul8c_matrixS_S_
        .type           _Z14elementwisemul8c_matrixS_S_,@function
        .size           _Z14elementwisemul8c_matrixS_S_,(.L_x_98 - _Z14elementwisemul8c_matrixS_S_)
        .other          _Z14elementwisemul8c_matrixS_S_,@"STO_CUDA_ENTRY STV_DEFAULT"
_Z14elementwisemul8c_matrixS_S_:
.text._Z14elementwisemul8c_matrixS_S_:
[----:B------:R-:W-:Y:S01]  /*0000*/  LDC R1, c[0x0][0x37c] ;  /* 0x0000df00ff017b82 */ /* 0x000fe20000000800 */
[----:B------:R-:W0:Y:S07]  /*0010*/  S2R R7, SR_TID.X ;  /* 0x0000000000077919 */ /* 0x000e2e0000002100 */
[----:B------:R-:W0:Y:S01]  /*0020*/  S2UR UR4, SR_CTAID.X ;  /* 0x00000000000479c3 */ /* 0x000e220000002500 */
[----:B------:R-:W1:Y:S01]  /*0030*/  LDCU.64 UR8, c[0x0][0x380] ;  /* 0x00007000ff0877ac */ /* 0x000e620008000a00 */
[----:B------:R-:W2:Y:S01]  /*0040*/  S2R R6, SR_TID.Y ;  /* 0x0000000000067919 */ /* 0x000ea20000002200 */
[----:B------:R-:W3:Y:S05]  /*0050*/  LDCU.64 UR10, c[0x0][0x3a8] ;  /* 0x00007500ff0a77ac */ /* 0x000eea0008000a00 */
[----:B------:R-:W0:Y:S08]  /*0060*/  LDC R0, c[0x0][0x360] ;  /* 0x0000d800ff007b82 */ /* 0x000e300000000800 */
[----:B------:R-:W1:Y:S08]  /*0070*/  LDC.64 R2, c[0x0][0x3a0] ;  /* 0x0000e800ff027b82 */ /* 0x000e700000000a00 */
[----:B------:R-:W4:Y:S08]  /*0080*/  LDC.64 R4, c[0x0][0x3c8] ;  /* 0x0000f200ff047b82 */ /* 0x000f300000000a00 */
[----:B------:R-:W2:Y:S01]  /*0090*/  S2UR UR6, SR_CTAID.Y ;  /* 0x00000000000679c3 */ /* 0x000ea20000002600 */
[----:B0-----:R-:W-:Y:S01]  /*00a0*/  IMAD R0, R0, UR4, R7 ;  /* 0x0000000400007c24 */ /* 0x001fe2000f8e0207 */
[----:B------:R-:W0:Y:S04]  /*00b0*/  LDCU.64 UR4, c[0x0][0x358] ;  /* 0x00006b00ff0477ac */ /* 0x000e280008000a00 */
[----:B------:R-:W-:-:S02]  /*00c0*/  SHF.R.S32.HI R8, RZ, 0x1f, R0 ;  /* 0x0000001fff087819 */ /* 0x000fc40000011400 */
[----:B------:R-:W2:Y:S01]  /*00d0*/  LDC R9, c[0x0][0x364] ;  /* 0x0000d900ff097b82 */ /* 0x000ea20000000800 */
[----:B-1----:R-:W-:-:S04]  /*00e0*/  IMAD.WIDE.U32 R2, R0, UR8, R2 ;  /* 0x0000000800027c25 */ /* 0x002fc8000f8e0002 */
[C---:B------:R-:W-:Y:S02]  /*00f0*/  IMAD R7, R8.reuse, UR8, RZ ;  /* 0x0000000808077c24 */ /* 0x040fe4000f8e02ff */
[----:B---3--:R-:W-:Y:S02]  /*0100*/  IMAD R11, R8, UR10, RZ ;  /* 0x0000000a080b7c24 */ /* 0x008fe4000f8e02ff */
[C---:B------:R-:W-:Y:S02]  /*0110*/  IMAD R7, R0.reuse, UR9, R7 ;  /* 0x0000000900077c24 */ /* 0x040fe4000f8e0207 */
[C---:B------:R-:W-:Y:S02]  /*0120*/  IMAD R11, R0.reuse, UR11, R11 ;  /* 0x0000000b000b7c24 */ /* 0x040fe4000f8e020b */
[----:B----4-:R-:W-:Y:S01]  /*0130*/  IMAD.WIDE.U32 R4, R0, UR10, R4 ;  /* 0x0000000a00047c25 */ /* 0x010fe2000f8e0004 */
[----:B------:R-:W-:-:S04]  /*0140*/  IADD3 R3, PT, PT, R3, R7, RZ ;  /* 0x0000000703037210 */ /* 0x000fc80007ffe0ff */
[----:B------:R-:W-:Y:S01]  /*0150*/  IADD3 R5, PT, PT, R5, R11, RZ ;  /* 0x0000000b05057210 */ /* 0x000fe20007ffe0ff */
[----:B--2---:R-:W-:Y:S01]  /*0160*/  IMAD R9, R9, UR6, R6 ;  /* 0x0000000609097c24 */ /* 0x004fe2000f8e0206 */
[----:B------:R-:W1:Y:S01]  /*0170*/  LDCU.64 UR6, c[0x0][0x3d0] ;  /* 0x00007a00ff0677ac */ /* 0x000e620008000a00 */
[----:B------:R-:W2:Y:S02]  /*0180*/  LDC.64 R6, c[0x0][0x3f0] ;  /* 0x0000fc00ff067b82 */ /* 0x000ea40000000a00 */
[----:B------:R-:W-:-:S04]  /*0190*/  IMAD.WIDE.U32 R2, R9, 0x4, R2 ;  /* 0x0000000409027825 */ /* 0x000fc800078e0002 */
[----:B------:R-:W-:Y:S02]  /*01a0*/  IMAD.WIDE.U32 R4, R9, 0x4, R4 ;  /* 0x0000000409047825 */ /* 0x000fe400078e0004 */
[----:B0-----:R-:W3:Y:S04]  /*01b0*/  LDG.E R2, desc[UR4][R2.64] ;  /* 0x0000000402027981 */ /* 0x001ee8000c1e1900 */
[----:B------:R-:W3:Y:S01]  /*01c0*/  LDG.E R5, desc[UR4][R4.64] ;  /* 0x0000000404057981 */ /* 0x000ee2000c1e1900 */
[----:B-1----:R-:W-:-:S04]  /*01d0*/  IMAD R11, R8, UR6, RZ ;  /* 0x00000006080b7c24 */ /* 0x002fc8000f8e02ff */
[C---:B------:R-:W-:Y:S02]  /*01e0*/  IMAD R11, R0.reuse, UR7, R11 ;  /* 0x00000007000b7c24 */ /* 0x040fe4000f8e020b */
[----:B--2---:R-:W-:-:S05]  /*01f0*/  IMAD.WIDE.U32 R6, R0, UR6, R6 ;  /* 0x0000000600067c25 */ /* 0x004fca000f8e0006 */
[----:B------:R-:W-:-:S03]  /*0200*/  IADD3 R7, PT, PT, R7, R11, RZ ;  /* 0x0000000b07077210 */ /* 0x000fc60007ffe0ff */
[----:B------:R-:W-:-:S04]  /*0210*/  IMAD.WIDE.U32 R6, R9, 0x4, R6 ;  /* 0x0000000409067825 */ /* 0x000fc800078e0006 */
[----:B---3--:R-:W-:-:S05]  /*0220*/  FMUL R9, R2, R5 ;  /* 0x0000000502097220 */ /* 0x008fca0000400000 */
[----:B------:R-:W-:Y:S01]  /*0230*/  STG.E desc[UR4][R6.64], R9 ;  /* 0x0000000906007986 */ /* 0x000fe2000c101904 */
[----:B------:R-:W-:Y:S05]  /*0240*/  EXIT ;  /* 0x000000000000794d */ /* 0x000fea0003800000 */
.L_x_47:
        /* <DEDUP_REMOVED lines=11> */
.L_x_98:


//--------------------- .text._Z18sigmoid_derivativePfS_m --------------------------
	.section	.text._Z18sigmoid_derivativePfS_m,"ax",@progbits
	.align	128
        .global         _Z18sigmoid_derivativePfS_m
        .type           _Z18sigmoid_derivativePfS_m,@function
        .size           _Z18sigmoid_derivativePfS_m,(.L_x_88 - _Z18sigmoid_derivativePfS_m)
        .other          _Z18sigmoid_derivativePfS_m,@"STO_CUDA_ENTRY STV_DEFAULT"
_Z18sigmoid_derivativePfS_m:
.text._Z18sigmoid_derivativePfS_m:
[----:B------:R-:W-:Y:S01]  /*0000*/  LDC R1, c[0x0][0x37c] ;  /* 0x0000df00ff017b82 */ /* 0x000fe20000000800 */
[----:B------:R-:W0:Y:S07]  /*0010*/  S2R R0, SR_TID.X ;  /* 0x0000000000007919 */ /* 0x000e2e0000002100 */
[----:B------:R-:W0:Y:S01]  /*0020*/  S2UR UR4, SR_CTAID.X ;  /* 0x00000000000479c3 */ /* 0x000e220000002500 */
[----:B------:R-:W1:Y:S07]  /*0030*/  LDCU.64 UR6, c[0x0][0x390] ;  /* 0x00007200ff0677ac */ /* 0x000e6e0008000a00 */
[----:B------:R-:W0:Y:S02]  /*0040*/  LDC R3, c[0x0][0x360] ;  /* 0x0000d800ff037b82 */ /* 0x000e240000000800 */
[----:B0-----:R-:W-:-:S05]  /*0050*/  IMAD R3, R3, UR4, R0 ;  /* 0x0000000403037c24 */ /* 0x001fca000f8e0200 */
[----:B-1----:R-:W-:Y:S02]  /*0060*/  ISETP.GE.U32.AND P0, PT, R3, UR6, PT ;  /* 0x0000000603007c0c */ /* 0x002fe4000bf06070 */
[----:B------:R-:W-:-:S04]  /*0070*/  SHF.R.S32.HI R0, RZ, 0x1f, R3 ;  /* 0x0000001fff007819 */ /* 0x000fc80000011403 */
[----:B------:R-:W-:-:S13]  /*0080*/  ISETP.GE.U32.AND.EX P0, PT, R0, UR7, PT, P0 ;  /* 0x0000000700007c0c */ /* 0x000fda000bf06100 */
[----:B------:R-:W-:Y:S05]  /*0090*/  @P0 EXIT ;  /* 0x000000000000094d */ /* 0x000fea0003800000 */
[----:B------:R-:W0:Y:S01]  /*00a0*/  LDCU.64 UR6, c[0x0][0x380] ;  /* 0x00007000ff0677ac */ /* 0x000e220008000a00 */
[C---:B------:R-:W-:Y:S01]  /*00b0*/  IMAD.SHL.U32 R4, R3.reuse, 0x4, RZ ;  /* 0x0000000403047824 */ /* 0x040fe200078e00ff */
[----:B------:R-:W-:Y:S01]  /*00c0*/  SHF.L.U64.HI R3, R3, 0x2, R0 ;  /* 0x0000000203037819 */ /* 0x000fe20000010200 */
[----:B------:R-:W1:Y:S03]  /*00d0*/  LDCU.64 UR4, c[0x0][0x358] ;  /* 0x00006b00ff0477ac */ /* 0x000e660008000a00 */
[----:B0-----:R-:W-:-:S04]  /*00e0*/  IADD3 R6, P0, PT, R4, UR6, RZ ;  /* 0x0000000604067c10 */ /* 0x001fc8000ff1e0ff */
[----:B------:R-:W-:-:S05]  /*00f0*/  IADD3.X R7, PT, PT, R3, UR7, RZ, P0, !PT ;  /* 0x0000000703077c10 */ /* 0x000fca00087fe4ff */
[----:B-1----:R-:W2:Y:S01]  /*0100*/  LDG.E R6, desc[UR4][R6.64] ;  /* 0x0000000406067981 */ /* 0x002ea2000c1e1900 */
[----:B------:R-:W-:Y:S01]  /*0110*/  IMAD.MOV.U32 R5, RZ, RZ, 0x3bbb989d ;  /* 0x3bbb989dff057424 */ /* 0x000fe200078e00ff */
[----:B------:R-:W-:Y:S01]  /*0120*/  BSSY.RECONVERGENT B0, `(.L_x_48) ;  /* 0x0000016000007945 */ /* 0x000fe20003800200 */
[----:B------:R-:W-:Y:S02]  /*0130*/  IMAD.MOV.U32 R9, RZ, RZ, 0x437c0000 ;  /* 0x437c0000ff097424 */ /* 0x000fe400078e00ff */
[----:B--2---:R-:W-:-:S04]  /*0140*/  FFMA.SAT R0, R6, -R5, 0.5 ;  /* 0x3f00000006007423 */ /* 0x004fc80000002805 */
[----:B------:R-:W-:-:S04]  /*0150*/  FFMA.RM R0, R0, R9, 12582913 ;  /* 0x4b40000100007423 */ /* 0x000fc80000004009 */
[C---:B------:R-:W-:Y:S01]  /*0160*/  FADD R5, R0.reuse, -12583039 ;  /* 0xcb40007f00057421 */ /* 0x040fe20000000000 */
[----:B------:R-:W-:-:S03]  /*0170*/  IMAD.SHL.U32 R0, R0, 0x800000, RZ ;  /* 0x0080000000007824 */ /* 0x000fc600078e00ff */
[----:B------:R-:W-:-:S04]  /*0180*/  FFMA R5, R6, -1.4426950216293334961, -R5 ;  /* 0xbfb8aa3b06057823 */ /* 0x000fc80000000805 */
[----:B------:R-:W-:-:S06]  /*0190*/  FFMA R5, R6, -1.925963033500011079e-08, R5 ;  /* 0xb2a5706006057823 */ /* 0x000fcc0000000005 */
[----:B------:R-:W0:Y:S02]  /*01a0*/  MUFU.EX2 R5, R5 ;  /* 0x0000000500057308 */ /* 0x000e240000000800 */
[----:B0-----:R-:W-:-:S04]  /*01b0*/  FFMA R0, R0, R5, 1 ;  /* 0x3f80000000007423 */ /* 0x001fc80000000005 */
[----:B------:R-:W-:-:S05]  /*01c0*/  VIADD R2, R0, 0x1800000 ;  /* 0x0180000000027836 */ /* 0x000fca0000000000 */
[----:B------:R-:W-:-:S04]  /*01d0*/  LOP3.LUT R2, R2, 0x7f800000, RZ, 0xc0, !PT ;  /* 0x7f80000002027812 */ /* 0x000fc800078ec0ff */
[----:B------:R-:W-:-:S13]  /*01e0*/  ISETP.GT.U32.AND P0, PT, R2, 0x1ffffff, PT ;  /* 0x01ffffff0200780c */ /* 0x000fda0003f04070 */
[----:B------:R-:W-:Y:S05]  /*01f0*/  @P0 BRA `(.L_x_49) ;  /* 0x0000000000100947 */ /* 0x000fea0003800000 */
[----:B------:R-:W-:-:S07]  /*0200*/  MOV R6, 0x220 ;  /* 0x0000022000067802 */ /* 0x000fce0000000f00 */
[----:B------:R-:W-:Y:S05]  /*0210*/  CALL.REL.NOINC `($__internal_2_$__cuda_sm20_rcp_rn_f32_slowpath) ;  /* 0x0000000000387944 */ /* 0x000fea0003c00000 */
[----:B------:R-:W-:Y:S01]  /*0220*/  MOV R2, R5 ;  /* 0x0000000500027202 */ /* 0x000fe20000000f00 */
[----:B------:R-:W-:Y:S06]  /*0230*/  BRA `(.L_x_50) ;  /* 0x0000000000107947 */ /* 0x000fec0003800000 */
.L_x_49:
[----:B------:R-:W0:Y:S02]  /*0240*/  MUFU.RCP R5, R0 ;  /* 0x0000000000057308 */ /* 0x000e240000001000 */
[----:B0-----:R-:W-:-:S04]  /*0250*/  FFMA R2, R0, R5, -1 ;  /* 0xbf80000000027423 */ /* 0x001fc80000000005 */
[----:B------:R-:W-:-:S04]  /*0260*/  FADD.FTZ R2, -R2, -RZ ;  /* 0x800000ff02027221 */ /* 0x000fc80000010100 */
[----:B------:R-:W-:-:S07]  /*0270*/  FFMA R2, R5, R2, R5 ;  /* 0x0000000205027223 */ /* 0x000fce0000000005 */
.L_x_50:
[----:B------:R-:W-:Y:S05]  /*0280*/  BSYNC.RECONVERGENT B0 ;  /* 0x0000000000007941 */ /* 0x000fea0003800200 */
.L_x_48:
[----:B------:R-:W0:Y:S01]  /*0290*/  LDCU.64 UR6, c[0x0][0x388] ;  /* 0x00007100ff0677ac */ /* 0x000e220008000a00 */
[----:B------:R-:W-:-:S04]  /*02a0*/  FADD R7, -R2, 1 ;  /* 0x3f80000002077421 */ /* 0x000fc80000000100 */
[----:B------:R-:W-:Y:S01]  /*02b0*/  FMUL R7, R7, R2 ;  /* 0x0000000207077220 */ /* 0x000fe20000400000 */
[----:B0-----:R-:W-:-:S04]  /*02c0*/  IADD3 R4, P0, PT, R4, UR6, RZ ;  /* 0x0000000604047c10 */ /* 0x001fc8000ff1e0ff */
[----:B------:R-:W-:-:S05]  /*02d0*/  IADD3.X R5, PT, PT, R3, UR7, RZ, P0, !PT ;  /* 0x0000000703057c10 */ /* 0x000fca00087fe4ff */
[----:B------:R-:W-:Y:S01]  /*02e0*/  STG.E desc[UR4][R4.64], R7 ;  /* 0x0000000704007986 */ /* 0x000fe2000c101904 */
[----:B------:R-:W-:Y:S05]  /*02f0*/  EXIT ;  /* 0x000000000000794d */ /* 0x000fea0003800000 */
        .weak           $__internal_2_$__cuda_sm20_rcp_rn_f32_slowpath
        .type           $__internal_2_$__cuda_sm20_rcp_rn_f32_slowpath,@function
        .size           $__internal_2_$__cuda_sm20_rcp_rn_f32_slowpath,(.L_x_88 - $__internal_2_$__cuda_sm20_rcp_rn_f32_slowpath)
$__internal_2_$__cuda_sm20_rcp_rn_f32_slowpath:
[----:B------:R-:W-:Y:S01]  /*0300*/  IMAD.SHL.U32 R2, R0, 0x2, RZ ;  /* 0x0000000200027824 */ /* 0x000fe200078e00ff */
[----:B------:R-:W-:Y:S04]  /*0310*/  BSSY.RECONVERGENT B1, `(.L_x_51) ;  /* 0x0000030000017945 */ /* 0x000fe80003800200 */
[----:B------:R-:W-:-:S04]  /*0320*/  SHF.R.U32.HI R2, RZ, 0x18, R2 ;  /* 0x00000018ff027819 */ /* 0x000fc80000011602 */
[----:B------:R-:W-:-:S13]  /*0330*/  ISETP.NE.U32.AND P0, PT, R2, RZ, PT ;  /* 0x000000ff0200720c */ /* 0x000fda0003f05070 */
[----:B------:R-:W-:Y:S05]  /*0340*/  @P0 BRA `(.L_x_52) ;  /* 0x0000000000280947 */ /* 0x000fea0003800000 */
[----:B------:R-:W-:-:S05]  /*0350*/  IMAD.SHL.U32 R2, R0, 0x2, RZ ;  /* 0x0000000200027824 */ /* 0x000fca00078e00ff */
[----:B------:R-:W-:-:S13]  /*0360*/  ISETP.NE.AND P0, PT, R2, RZ, PT ;  /* 0x000000ff0200720c */ /* 0x000fda0003f05270 */
[----:B------:R-:W-:Y:S01]  /*0370*/  @P0 FFMA R7, R0, 1.84467440737095516160e+19, RZ ;  /* 0x5f80000000070823 */ /* 0x000fe200000000ff */
[----:B------:R-:W-:Y:S08]  /*0380*/  @!P0 MUFU.RCP R5, R0 ;  /* 0x0000000000058308 */ /* 0x000ff00000001000 */
[----:B------:R-:W0:Y:S02]  /*0390*/  @P0 MUFU.RCP R2, R7 ;  /* 0x0000000700020308 */ /* 0x000e240000001000 */
[----:B0-----:R-:W-:-:S04]  /*03a0*/  @P0 FFMA R8, R7, R2, -1 ;  /* 0xbf80000007080423 */ /* 0x001fc80000000002 */
[----:B------:R-:W-:-:S04]  /*03b0*/  @P0 FADD.FTZ R9, -R8, -RZ ;  /* 0x800000ff08090221 */ /* 0x000fc80000010100 */
[----:B------:R-:W-:-:S04]  /*03c0*/  @P0 FFMA R2, R2, R9, R2 ;  /* 0x0000000902020223 */ /* 0x000fc80000000002 */
[----:B------:R-:W-:Y:S01]  /*03d0*/  @P0 FFMA R5, R2, 1.84467440737095516160e+19, RZ ;  /* 0x5f80000002050823 */ /* 0x000fe200000000ff */
[----:B------:R-:W-:Y:S06]  /*03e0*/  BRA `(.L_x_53) ;  /* 0x0000000000887947 */ /* 0x000fec0003800000 */
.L_x_52:
[----:B------:R-:W-:-:S05]  /*03f0*/  VIADD R5, R2, 0xffffff03 ;  /* 0xffffff0302057836 */ /* 0x000fca0000000000 */
[----:B------:R-:W-:-:S13]  /*0400*/  ISETP.GT.U32.AND P0, PT, R5, 0x1, PT ;  /* 0x000000010500780c */ /* 0x000fda0003f04070 */
[----:B------:R-:W-:Y:S05]  /*0410*/  @P0 BRA `(.L_x_54) ;  /* 0x0000000000780947 */ /* 0x000fea0003800000 */
[----:B------:R-:W-:Y:S01]  /*0420*/  LOP3.LUT R7, R0, 0x7fffff, RZ, 0xc0, !PT ;  /* 0x007fffff00077812 */ /* 0x000fe200078ec0ff */
[----:B------:R-:W-:-:S03]  /*0430*/  HFMA2 R12, -RZ, RZ, 0, 1.78813934326171875e-07 ;  /* 0x00000003ff0c7431 */ /* 0x000fc600000001ff */
[----:B------:R-:W-:-:S04]  /*0440*/  LOP3.LUT R7, R7, 0x3f800000, RZ, 0xfc, !PT ;  /* 0x3f80000007077812 */ /* 0x000fc800078efcff */
[----:B------:R-:W0:Y:S01]  /*0450*/  MUFU.RCP R8, R7 ;  /* 0x0000000700087308 */ /* 0x000e220000001000 */
[----:B------:R-:W-:Y:S01]  /*0460*/  SHF.L.U32 R11, R12, R5, RZ ;  /* 0x000000050c0b7219 */ /* 0x000fe200000006ff */
[----:B0-----:R-:W-:-:S04]  /*0470*/  FFMA R9, R7, R8, -1 ;  /* 0xbf80000007097423 */ /* 0x001fc80000000008 */
[----:B------:R-:W-:-:S04]  /*0480*/  FADD.FTZ R9, -R9, -RZ ;  /* 0x800000ff09097221 */ /* 0x000fc80000010100 */
[CCC-:B------:R-:W-:Y:S01]  /*0490*/  FFMA.RM R10, R8.reuse, R9.reuse, R8.reuse ;  /* 0x00000009080a7223 */ /* 0x1c0fe20000004008 */
[----:B------:R-:W-:-:S04]  /*04a0*/  FFMA.RP R9, R8, R9, R8 ;  /* 0x0000000908097223 */ /* 0x000fc80000008008 */
[C---:B------:R-:W-:Y:S02]  /*04b0*/  LOP3.LUT R8, R10.reuse, 0x7fffff, RZ, 0xc0, !PT ;  /* 0x007fffff0a087812 */ /* 0x040fe400078ec0ff */
[----:B------:R-:W-:Y:S02]  /*04c0*/  FSETP.NEU.FTZ.AND P0, PT, R10, R9, PT ;  /* 0x000000090a00720b */ /* 0x000fe40003f1d000 */
[----:B------:R-:W-:Y:S02]  /*04d0*/  LOP3.LUT R8, R8, 0x800000, RZ, 0xfc, !PT ;  /* 0x0080000008087812 */ /* 0x000fe400078efcff */
[----:B------:R-:W-:Y:S02]  /*04e0*/  SEL R9, RZ, 0xffffffff, !P0 ;  /* 0xffffffffff097807 */ /* 0x000fe40004000000 */
[----:B------:R-:W-:-:S03]  /*04f0*/  LOP3.LUT R10, R11, R8, RZ, 0xc0, !PT ;  /* 0x000000080b0a7212 */ /* 0x000fc600078ec0ff */
[----:B------:R-:W-:Y:S01]  /*0500*/  IMAD.MOV R9, RZ, RZ, -R9 ;  /* 0x000000ffff097224 */ /* 0x000fe200078e0a09 */
[----:B------:R-:W-:-:S04]  /*0510*/  SHF.R.U32.HI R10, RZ, R5, R10 ;  /* 0x00000005ff0a7219 */ /* 0x000fc8000001160a */
[----:B------:R-:W-:Y:S02]  /*0520*/  LOP3.LUT P1, RZ, R9, R5, R8, 0xf8, !PT ;  /* 0x0000000509ff7212 */ /* 0x000fe4000782f808 */
[C---:B------:R-:W-:Y:S02]  /*0530*/  LOP3.LUT P0, RZ, R10.reuse, 0x1, RZ, 0xc0, !PT ;  /* 0x000000010aff7812 */ /* 0x040fe4000780c0ff */
[----:B------:R-:W-:-:S04]  /*0540*/  LOP3.LUT P2, RZ, R10, 0x2, RZ, 0xc0, !PT ;  /* 0x000000020aff7812 */ /* 0x000fc8000784c0ff */
[----:B------:R-:W-:Y:S02]  /*0550*/  PLOP3.LUT P0, PT, P0, P1, P2, 0xe0, 0x0 ;  /* 0x000000000000781c */ /* 0x000fe40000703c20 */
[----:B------:R-:W-:Y:S02]  /*0560*/  LOP3.LUT P1, RZ, R0, 0x7fffff, RZ, 0xc0, !PT ;  /* 0x007fffff00ff7812 */ /* 0x000fe4000782c0ff */
[----:B------:R-:W-:-:S05]  /*0570*/  SEL R5, RZ, 0x1, !P0 ;  /* 0x00000001ff057807 */ /* 0x000fca0004000000 */
[----:B------:R-:W-:-:S05]  /*0580*/  IMAD.MOV R5, RZ, RZ, -R5 ;  /* 0x000000ffff057224 */ /* 0x000fca00078e0a05 */
[----:B------:R-:W-:Y:S01]  /*0590*/  ISETP.GE.AND P0, PT, R5, RZ, PT ;  /* 0x000000ff0500720c */ /* 0x000fe20003f06270 */
[----:B------:R-:W-:-:S05]  /*05a0*/  VIADD R5, R2, 0xffffff04 ;  /* 0xffffff0402057836 */ /* 0x000fca0000000000 */
[----:B------:R-:W-:-:S07]  /*05b0*/  SHF.R.U32.HI R5, RZ, R5, R8 ;  /* 0x00000005ff057219 */ /* 0x000fce0000011608 */
[----:B------:R-:W-:-:S05]  /*05c0*/  @!P0 IADD3 R5, PT, PT, R5, 0x1, RZ ;  /* 0x0000000105058810 */ /* 0x000fca0007ffe0ff */
[----:B------:R-:W-:-:S05]  /*05d0*/  @!P1 IMAD.SHL.U32 R5, R5, 0x2, RZ ;  /* 0x0000000205059824 */ /* 0x000fca00078e00ff */
[----:B------:R-:W-:Y:S01]  /*05e0*/  LOP3.LUT R5, R5, 0x80000000, R0, 0xf8, !PT ;  /* 0x8000000005057812 */ /* 0x000fe200078ef800 */
[----:B------:R-:W-:Y:S06]  /*05f0*/  BRA `(.L_x_53) ;  /* 0x0000000000047947 */ /* 0x000fec0003800000 */
.L_x_54:
[----:B------:R0:W1:Y:S02]  /*0600*/  MUFU.RCP R5, R0 ;  /* 0x0000000000057308 */ /* 0x0000640000001000 */
.L_x_53:
[----:B------:R-:W-:Y:S05]  /*0610*/  BSYNC.RECONVERGENT B1 ;  /* 0x0000000000017941 */ /* 0x000fea0003800200 */
.L_x_51:
[----:B------:R-:W-:-:S04]  /*0620*/  IMAD.MOV.U32 R7, RZ, RZ, 0x0 ;  /* 0x00000000ff077424 */ /* 0x000fc800078e00ff */
[----:B01----:R-:W-:Y:S05]  /*0630*/  RET.REL.NODEC R6 `(_Z18sigmoid_derivativePfS_m) ;  /* 0xfffffff806707950 */ /* 0x003fea0003c3ffff */
.L_x_55:
        /* <DEDUP_REMOVED lines=12> */
.L_x_88:


//--------------------- .text._Z14sigmoid_kernelPfS_m --------------------------
	.section	.text._Z14sigmoid_kernelPfS_m,"ax",@progbits
	.align	128
        .global         _Z14sigmoid_kernelPfS_m
        .type           _Z14sigmoid_kernelPfS_m,@function
        .size           _Z14sigmoid_kernelPfS_m,(.L_x_89 - _Z14sigmoid_kernelPfS_m)
        .other          _Z14sigmoid_kernelPfS_m,@"STO_CUDA_ENTRY STV_DEFAULT"
_Z14sigmoid_kernelPfS_m:
.text._Z14sigmoid_kernelPfS_m:
        /* <DEDUP_REMOVED lines=33> */
[----:B------:R-:W-:Y:S05]  /*0210*/  CALL.REL.NOINC `($__internal_3_$__cuda_sm20_rcp_rn_f32_slowpath) ;  /* 0x0000000000307944 */ /* 0x000fea0003c00000 */
[----:B------:R-:W-:Y:S01]  /*0220*/  IMAD.MOV.U32 R7, RZ, RZ, R5 ;  /* 0x000000ffff077224 */ /* 0x000fe200078e0005 */
[----:B------:R-:W-:Y:S06]  /*0230*/  BRA `(.L_x_58) ;  /* 0x0000000000107947 */ /* 0x000fec0003800000 */
.L_x_57:
[----:B------:R-:W0:Y:S02]  /*0240*/  MUFU.RCP R7, R0 ;  /* 0x0000000000077308 */ /* 0x000e240000001000 */
[----:B0-----:R-:W-:-:S04]  /*0250*/  FFMA R2, R0, R7, -1 ;  /* 0xbf80000000027423 */ /* 0x001fc80000000007 */
[----:B------:R-:W-:-:S04]  /*0260*/  FADD.FTZ R2, -R2, -RZ ;  /* 0x800000ff02027221 */ /* 0x000fc80000010100 */
[----:B------:R-:W-:-:S07]  /*0270*/  FFMA R7, R7, R2, R7 ;  /* 0x0000000207077223 */ /* 0x000fce0000000007 */
.L_x_58:
[----:B------:R-:W-:Y:S05]  /*0280*/  BSYNC.RECONVERGENT B0 ;  /* 0x0000000000007941 */ /* 0x000fea0003800200 */
.L_x_56:
[----:B------:R-:W0:Y:S02]  /*0290*/  LDCU.64 UR6, c[0x0][0x388] ;  /* 0x00007100ff0677ac */ /* 0x000e240008000a00 */
[----:B0-----:R-:W-:-:S04]  /*02a0*/  IADD3 R4, P0, PT, R4, UR6, RZ ;  /* 0x0000000604047c10 */ /* 0x001fc8000ff1e0ff */
[----:B------:R-:W-:-:S05]  /*02b0*/  IADD3.X R5, PT, PT, R3, UR7, RZ, P0, !PT ;  /* 0x0000000703057c10 */ /* 0x000fca00087fe4ff */
[----:B------:R-:W-:Y:S01]  /*02c0*/  STG.E desc[UR4][R4.64], R7 ;  /* 0x0000000704007986 */ /* 0x000fe2000c101904 */
[----:B------:R-:W-:Y:S05]  /*02d0*/  EXIT ;  /* 0x000000000000794d */ /* 0x000fea0003800000 */
        .weak           $__internal_3_$__cuda_sm20_rcp_rn_f32_slowpath
        .type           $__internal_3_$__cuda_sm20_rcp_rn_f32_slowpath,@function
        .size           $__internal_3_$__cuda_sm20_rcp_rn_f32_slowpath,(.L_x_89 - $__internal_3_$__cuda_sm20_rcp_rn_f32_slowpath)
$__internal_3_$__cuda_sm20_rcp_rn_f32_slowpath:
        /* <DEDUP_REMOVED lines=15> */
.L_x_60:
[----:B------:R-:W-:-:S04]  /*03d0*/  IADD3 R5, PT, PT, R2, -0xfd, RZ ;  /* 0xffffff0302057810 */ /* 0x000fc80007ffe0ff */
[----:B------:R-:W-:-:S13]  /*03e0*/  ISETP.GT.U32.AND P0, PT, R5, 0x1, PT ;  /* 0x000000010500780c */ /* 0x000fda0003f04070 */
[----:B------:R-:W-:Y:S05]  /*03f0*/  @P0 BRA `(.L_x_62) ;  /* 0x0000000000780947 */ /* 0x000fea0003800000 */
[----:B------:R-:W-:Y:S01]  /*0400*/  LOP3.LUT R7, R0, 0x7fffff, RZ, 0xc0, !PT ;  /* 0x007fffff00077812 */ /* 0x000fe200078ec0ff */
[----:B------:R-:W-:-:S03]  /*0410*/  IMAD.MOV.U32 R12, RZ, RZ, 0x3 ;  /* 0x00000003ff0c7424 */ /* 0x000fc600078e00ff */
[----:B------:R-:W-:Y:S02]  /*0420*/  LOP3.LUT R7, R7, 0x3f800000, RZ, 0xfc, !PT ;  /* 0x3f80000007077812 */ /* 0x000fe400078efcff */
[----:B------:R-:W-:Y:S02]  /*0430*/  SHF.L.U32 R11, R12, R5, RZ ;  /* 0x000000050c0b7219 */ /* 0x000fe400000006ff */
[----:B------:R-:W0:Y:S02]  /*0440*/  MUFU.RCP R8, R7 ;  /* 0x0000000700087308 */ /* 0x000e240000001000 */
        /* <DEDUP_REMOVED lines=25> */
.L_x_62:
[----:B------:R0:W1:Y:S02]  /*05e0*/  MUFU.RCP R5, R0 ;  /* 0x0000000000057308 */ /* 0x0000640000001000 */
.L_x_61:
[----:B------:R-:W-:Y:S05]  /*05f0*/  BSYNC.RECONVERGENT B1 ;  /* 0x0000000000017941 */ /* 0x000fea0003800200 */
.L_x_59:
[----:B------:R-:W-:-:S04]  /*0600*/  IMAD.MOV.U32 R7, RZ, RZ, 0x0 ;  /* 0x00000000ff077424 */ /* 0x000fc800078e00ff */
[----:B01----:R-:W-:Y:S05]  /*0610*/  RET.REL.NODEC R6 `(_Z14sigmoid_kernelPfS_m) ;  /* 0xfffffff806787950 */ /* 0x003fea0003c3ffff */
.L_x_63:
        /* <DEDUP_REMOVED lines=14> */
.L_x_89:


//--------------------- .text._Z11relu_kernel8c_matrixS_ --------------------------
	.section	.text._Z11relu_kernel8c_matrixS_,"ax",@progbits
	.align	128
        .global         _Z11relu_kernel8c_matrixS_
        .type           _Z11relu_kernel8c_matrixS_,@function
        .size           _Z11relu_kernel8c_matrixS_,(.L_x_101 - _Z11relu_kernel8c_matrixS_)
        .other          _Z11relu_kernel8c_matrixS_,@"STO_CUDA_ENTRY STV_DEFAULT"
_Z11relu_kernel8c_matrixS_:
.text._Z11relu_kernel8c_matrixS_:
        /* <DEDUP_REMOVED lines=26> */
[----:B---3--:R-:W-:-:S04]  /*01a0*/  FSETP.GEU.AND P0, PT, R2, RZ, PT ;  /* 0x000000ff0200720b */ /* 0x008fc80003f0e000 */
[----:B------:R-:W-:-:S05]  /*01b0*/  FSEL R7, R2, RZ, P0 ;  /* 0x000000ff02077208 */ /* 0x000fca0000000000 */
[----:B------:R-:W-:Y:S01]  /*01c0*/  STG.E desc[UR4][R4.64], R7 ;  /* 0x0000000704007986 */ /* 0x000fe2000c101904 */
[----:B------:R-:W-:Y:S05]  /*01d0*/  EXIT ;  /* 0x000000000000794d */ /* 0x000fea0003800000 */
.L_x_64:
        /* <DEDUP_REMOVED lines=10> */
.L_x_101:


//--------------------- .text._Z10matmulmatT8c_matrixS_S_ --------------------------
	.section	.text._Z10matmulmatT8c_matrixS_S_,"ax",@progbits
	.align	128
        .global         _Z10matmulmatT8c_matrixS_S_
        .type           _Z10matmulmatT8c_matrixS_S_,@function
        .size           _Z10matmulmatT8c_matrixS_S_,(.L_x_102 - _Z10matmulmatT8c_matrixS_S_)
        .other          _Z10matmulmatT8c_matrixS_S_,@"STO_CUDA_ENTRY STV_DEFAULT"
_Z10matmulmatT8c_matrixS_S_:
.text._Z10matmulmatT8c_matrixS_S_:
[----:B------:R-:W-:Y:S01]  /*0000*/  LDC R1, c[0x0][0x37c] ;  /* 0x0000df00ff017b82 */ /* 0x000fe20000000800 */
[----:B------:R-:W0:Y:S01]  /*0010*/  LDCU.64 UR4, c[0x0][0x390] ;  /* 0x00007200ff0477ac */ /* 0x000e220008000a00 */
[----:B------:R-:W1:Y:S06]  /*0020*/  S2R R3, SR_TID.X ;  /* 0x0000000000037919 */ /* 0x000e6c0000002100 */
[----:B------:R-:W1:Y:S01]  /*0030*/  LDC R0, c[0x0][0x360] ;  /* 0x0000d800ff007b82 */ /* 0x000e620000000800 */
[----:B------:R-:W-:Y:S01]  /*0040*/  IMAD.MOV.U32 R6, RZ, RZ, RZ ;  /* 0x000000ffff067224 */ /* 0x000fe200078e00ff */
[----:B------:R-:W2:Y:S01]  /*0050*/  LDCU.64 UR20, c[0x0][0x358] ;  /* 0x00006b00ff1477ac */ /* 0x000ea20008000a00 */
[----:B------:R-:W3:Y:S05]  /*0060*/  S2R R5, SR_TID.Y ;  /* 0x0000000000057919 */ /* 0x000eea0000002200 */
[----:B------:R-:W1:Y:S08]  /*0070*/  S2UR UR6, SR_CTAID.X ;  /* 0x00000000000679c3 */ /* 0x000e700000002500 */
[----:B------:R-:W3:Y:S01]  /*0080*/  S2UR UR7, SR_CTAID.Y ;  /* 0x00000000000779c3 */ /* 0x000ee20000002600 */
[----:B0-----:R-:W-:-:S04]  /*0090*/  UISETP.NE.U32.AND UP0, UPT, UR4, URZ, UPT ;  /* 0x000000ff0400728c */ /* 0x001fc8000bf05070 */
[----:B------:R-:W-:-:S03]  /*00a0*/  UISETP.NE.AND.EX UP0, UPT, UR5, URZ, UPT, UP0 ;  /* 0x000000ff0500728c */ /* 0x000fc6000bf05300 */
[----:B------:R-:W3:Y:S01]  /*00b0*/  LDC R2, c[0x0][0x364] ;  /* 0x0000d900ff027b82 */ /* 0x000ee20000000800 */
[----:B-1----:R-:W-:Y:S02]  /*00c0*/  IMAD R0, R0, UR6, R3 ;  /* 0x0000000600007c24 */ /* 0x002fe4000f8e0203 */
[----:B---3--:R-:W-:-:S03]  /*00d0*/  IMAD R2, R2, UR7, R5 ;  /* 0x0000000702027c24 */ /* 0x008fc6000f8e0205 */
[----:B--2---:R-:W-:Y:S05]  /*00e0*/  BRA.U !UP0, `(.L_x_65) ;  /* 0x0000001108107547 */ /* 0x004fea000b800000 */
[----:B------:R-:W-:Y:S01]  /*00f0*/  UISETP.GE.U32.AND UP0, UPT, UR4, 0x10, UPT ;  /* 0x000000100400788c */ /* 0x000fe2000bf06070 */
[----:B------:R-:W-:Y:S01]  /*0100*/  SHF.R.S32.HI R3, RZ, 0x1f, R0 ;  /* 0x0000001fff037819 */ /* 0x000fe20000011400 */
[----:B------:R-:W-:Y:S01]  /*0110*/  ULOP3.LUT UR9, UR4, 0xf, URZ, 0xc0, !UPT ;  /* 0x0000000f04097892 */ /* 0x000fe2000f8ec0ff */
[----:B------:R-:W-:Y:S01]  /*0120*/  IMAD.MOV.U32 R6, RZ, RZ, RZ ;  /* 0x000000ffff067224 */ /* 0x000fe200078e00ff */
[----:B------:R-:W-:Y:S02]  /*0130*/  UISETP.GE.U32.AND.EX UP0, UPT, UR5, URZ, UPT, UP0 ;  /* 0x000000ff0500728c */ /* 0x000fe4000bf06100 */
[----:B------:R-:W-:Y:S01]  /*0140*/  UISETP.NE.U32.AND UP1, UPT, UR9, URZ, UPT ;  /* 0x000000ff0900728c */ /* 0x000fe2000bf25070 */
[----:B------:R-:W-:Y:S01]  /*0150*/  UMOV UR5, URZ ;  /* 0x000000ff00057c82 */ /* 0x000fe20008000000 */
[----:B------:R-:W-:Y:S02]  /*0160*/  UMOV UR6, URZ ;  /* 0x000000ff00067c82 */ /* 0x000fe40008000000 */
[----:B------:R-:W-:-:S03]  /*0170*/  UISETP.NE.AND.EX UP1, UPT, URZ, URZ, UPT, UP1 ;  /* 0x000000ffff00728c */ /* 0x000fc6000bf25310 */
[----:B------:R-:W-:Y:S08]  /*0180*/  BRA.U !UP0, `(.L_x_66) ;  /* 0x0000000508307547 */ /* 0x000ff0000b800000 */
[----:B------:R-:W0:Y:S01]  /*0190*/  LDC.64 R6, c[0x0][0x3a0] ;  /* 0x0000e800ff067b82 */ /* 0x000e220000000a00 */
[----:B------:R-:W1:Y:S01]  /*01a0*/  LDCU.64 UR12, c[0x0][0x380] ;  /* 0x00007000ff0c77ac */ /* 0x000e620008000a00 */
[----:B------:R-:W2:Y:S06]  /*01b0*/  LDCU.64 UR10, c[0x0][0x3a8] ;  /* 0x00007500ff0a77ac */ /* 0x000eac0008000a00 */
[----:B------:R-:W2:Y:S01]  /*01c0*/  LDC.64 R4, c[0x0][0x3c8] ;  /* 0x0000f200ff047b82 */ /* 0x000ea20000000a00 */
[----:B------:R-:W3:Y:S01]  /*01d0*/  LDCU UR6, c[0x0][0x394] ;  /* 0x00007280ff0677ac */ /* 0x000ee20008000800 */
[----:B------:R-:W-:Y:S01]  /*01e0*/  ULOP3.LUT UR5, UR4, 0xfffffff0, URZ, 0xc0, !UPT ;  /* 0xfffffff004057892 */ /* 0x000fe2000f8ec0ff */
[----:B-1----:R-:W-:-:S06]  /*01f0*/  IMAD R9, R3, UR12, RZ ;  /* 0x0000000c03097c24 */ /* 0x002fcc000f8e02ff */
[----:B------:R-:W-:Y:S01]  /*0200*/  UMOV UR7, UR5 ;  /* 0x0000000500077c82 */ /* 0x000fe20008000000 */
[C---:B------:R-:W-:Y:S02]  /*0210*/  IMAD R9, R0.reuse, UR13, R9 ;  /* 0x0000000d00097c24 */ /* 0x040fe4000f8e0209 */
[----:B0-----:R-:W-:Y:S01]  /*0220*/  IMAD.WIDE.U32 R6, R0, UR12, R6 ;  /* 0x0000000c00067c25 */ /* 0x001fe2000f8e0006 */
[----:B---3--:R-:W-:Y:S02]  /*0230*/  UMOV UR8, UR6 ;  /* 0x0000000600087c82 */ /* 0x008fe40008000000 */
[----:B------:R-:W-:Y:S01]  /*0240*/  IADD3 R10, P1, PT, R6, 0x20, RZ ;  /* 0x00000020060a7810 */ /* 0x000fe20007f3e0ff */
[----:B------:R-:W-:Y:S02]  /*0250*/  IMAD.MOV.U32 R6, RZ, RZ, RZ ;  /* 0x000000ffff067224 */ /* 0x000fe400078e00ff */
[----:B--2---:R-:W-:-:S03]  /*0260*/  IMAD.WIDE.U32 R4, R2, UR10, R4 ;  /* 0x0000000a02047c25 */ /* 0x004fc6000f8e0004 */
[----:B------:R-:W-:Y:S01]  /*0270*/  IADD3 R8, P0, PT, R4, 0x20, RZ ;  /* 0x0000002004087810 */ /* 0x000fe20007f1e0ff */
[----:B------:R-:W-:Y:S02]  /*0280*/  IMAD R4, R2, UR11, R5 ;  /* 0x0000000b02047c24 */ /* 0x000fe4000f8e0205 */
[----:B------:R-:W-:Y:S02]  /*0290*/  IMAD.X R5, R7, 0x1, R9, P1 ;  /* 0x0000000107057824 */ /* 0x000fe400008e0609 */
[----:B------:R-:W-:-:S08]  /*02a0*/  IMAD.X R9, RZ, RZ, R4, P0 ;  /* 0x000000ffff097224 */ /* 0x000fd000000e0604 */
.L_x_67:
[----:B------:R-:W-:Y:S01]  /*02b0*/  IMAD.MOV.U32 R4, RZ, RZ, R10 ;  /* 0x000000ffff047224 */ /* 0x000fe200078e000a */
[----:B------:R-:W2:Y:S04]  /*02c0*/  LDG.E R16, desc[UR20][R8.64+-0x20] ;  /* 0xffffe01408107981 */ /* 0x000ea8000c1e1900 */
[----:B------:R-:W2:Y:S04]  /*02d0*/  LDG.E R15, desc[UR20][R4.64+-0x20] ;  /* 0xffffe014040f7981 */ /* 0x000ea8000c1e1900 */
[----:B------:R-:W3:Y:S04]  /*02e0*/  LDG.E R24, desc[UR20][R4.64+-0x1c] ;  /* 0xffffe41404187981 */ /* 0x000ee8000c1e1900 */
[----:B------:R-:W3:Y:S04]  /*02f0*/  LDG.E R25, desc[UR20][R8.64+-0x1c] ;  /* 0xffffe41408197981 */ /* 0x000ee8000c1e1900 */
[----:B------:R-:W4:Y:S04]  /*0300*/  LDG.E R19, desc[UR20][R4.64+-0x18] ;  /* 0xffffe81404137981 */ /* 0x000f28000c1e1900 */
[----:B------:R-:W4:Y:S04]  /*0310*/  LDG.E R18, desc[UR20][R8.64+-0x18] ;  /* 0xffffe81408127981 */ /* 0x000f28000c1e1900 */
[----:B------:R-:W5:Y:S04]  /*0320*/  LDG.E R20, desc[UR20][R4.64+-0x14] ;  /* 0xffffec1404147981 */ /* 0x000f68000c1e1900 */
        /* <DEDUP_REMOVED lines=9> */
[----:B------:R-:W5:Y:S01]  /*03c0*/  LDG.E R17, desc[UR20][R8.64] ;  /* 0x0000001408117981 */ /* 0x000f62000c1e1900 */
[----:B--2---:R-:W-:-:S03]  /*03d0*/  FFMA R15, R15, R16, R6 ;  /* 0x000000100f0f7223 */ /* 0x004fc60000000006 */
[----:B------:R-:W2:Y:S04]  /*03e0*/  LDG.E R16, desc[UR20][R4.64] ;  /* 0x0000001404107981 */ /* 0x000ea8000c1e1900 */
[----:B------:R-:W2:Y:S01]  /*03f0*/  LDG.E R6, desc[UR20][R4.64+0x4] ;  /* 0x0000041404067981 */ /* 0x000ea2000c1e1900 */
[----:B---3--:R-:W-:-:S03]  /*0400*/  FFMA R24, R24, R25, R15 ;  /* 0x0000001918187223 */ /* 0x008fc6000000000f */
[----:B------:R-:W3:Y:S01]  /*0410*/  LDG.E R15, desc[UR20][R8.64+0x4] ;  /* 0x00000414080f7981 */ /* 0x000ee2000c1e1900 */
[----:B----4-:R-:W-:-:S03]  /*0420*/  FFMA R25, R19, R18, R24 ;  /* 0x0000001213197223 */ /* 0x010fc60000000018 */
[----:B------:R-:W4:Y:S04]  /*0430*/  LDG.E R18, desc[UR20][R4.64+0x8] ;  /* 0x0000081404127981 */ /* 0x000f28000c1e1900 */
[----:B------:R-:W4:Y:S01]  /*0440*/  LDG.E R19, desc[UR20][R8.64+0x8] ;  /* 0x0000081408137981 */ /* 0x000f22000c1e1900 */
[----:B-----5:R-:W-:-:S03]  /*0450*/  FFMA R25, R20, R21, R25 ;  /* 0x0000001514197223 */ /* 0x020fc60000000019 */
[----:B------:R-:W5:Y:S04]  /*0460*/  LDG.E R20, desc[UR20][R4.64+0xc] ;  /* 0x00000c1404147981 */ /* 0x000f68000c1e1900 */
[----:B------:R-:W5:Y:S01]  /*0470*/  LDG.E R21, desc[UR20][R8.64+0xc] ;  /* 0x00000c1408157981 */ /* 0x000f62000c1e1900 */
[----:B------:R-:W-:-:S03]  /*0480*/  FFMA R24, R22, R23, R25 ;  /* 0x0000001716187223 */ /* 0x000fc60000000019 */
[----:B------:R-:W5:Y:S04]  /*0490*/  LDG.E R22, desc[UR20][R4.64+0x10] ;  /* 0x0000101404167981 */ /* 0x000f68000c1e1900 */
[----:B------:R-:W5:Y:S01]  /*04a0*/  LDG.E R23, desc[UR20][R8.64+0x10] ;  /* 0x0000101408177981 */ /* 0x000f62000c1e1900 */
[----:B------:R-:W-:-:S03]  /*04b0*/  FFMA R27, R13, R14, R24 ;  /* 0x0000000e0d1b7223 */ /* 0x000fc60000000018 */
[----:B------:R-:W5:Y:S04]  /*04c0*/  LDG.E R24, desc[UR20][R4.64+0x14] ;  /* 0x0000141404187981 */ /* 0x000f68000c1e1900 */
[----:B------:R-:W5:Y:S04]  /*04d0*/  LDG.E R25, desc[UR20][R8.64+0x14] ;  /* 0x0000141408197981 */ /* 0x000f68000c1e1900 */
[----:B------:R-:W5:Y:S01]  /*04e0*/  LDG.E R13, desc[UR20][R4.64+0x18] ;  /* 0x00001814040d7981 */ /* 0x000f62000c1e1900 */
[----:B------:R-:W-:-:S03]  /*04f0*/  FFMA R26, R12, R7, R27 ;  /* 0x000000070c1a7223 */ /* 0x000fc6000000001b */
[----:B------:R-:W5:Y:S04]  /*0500*/  LDG.E R14, desc[UR20][R8.64+0x18] ;  /* 0x00001814080e7981 */ /* 0x000f68000c1e1900 */
[----:B------:R-:W5:Y:S04]  /*0510*/  LDG.E R7, desc[UR20][R4.64+0x1c] ;  /* 0x00001c1404077981 */ /* 0x000f68000c1e1900 */
[----:B------:R0:W5:Y:S01]  /*0520*/  LDG.E R12, desc[UR20][R8.64+0x1c] ;  /* 0x00001c14080c7981 */ /* 0x000162000c1e1900 */
[----:B------:R-:W-:Y:S01]  /*0530*/  FFMA R11, R11, R10, R26 ;  /* 0x0000000a0b0b7223 */ /* 0x000fe2000000001a */
[----:B------:R-:W-:-:S04]  /*0540*/  UIADD3 UR7, UP0, UPT, UR7, -0x10, URZ ;  /* 0xfffffff007077890 */ /* 0x000fc8000ff1e0ff */
[----:B------:R-:W-:Y:S02]  /*0550*/  UIADD3.X UR8, UPT, UPT, UR8, -0x1, URZ, UP0, !UPT ;  /* 0xffffffff08087890 */ /* 0x000fe400087fe4ff */
[----:B------:R-:W-:-:S04]  /*0560*/  UISETP.NE.U32.AND UP0, UPT, UR7, URZ, UPT ;  /* 0x000000ff0700728c */ /* 0x000fc8000bf05070 */
[----:B------:R-:W-:Y:S01]  /*0570*/  UISETP.NE.AND.EX UP0, UPT, UR8, URZ, UPT, UP0 ;  /* 0x000000ff0800728c */ /* 0x000fe2000bf05300 */
[----:B0-----:R-:W-:Y:S02]  /*0580*/  IADD3 R8, P0, PT, R8, 0x40, RZ ;  /* 0x0000004008087810 */ /* 0x001fe40007f1e0ff */
[----:B------:R-:W-:-:S03]  /*0590*/  IADD3 R10, P1, PT, R4, 0x40, RZ ;  /* 0x00000040040a7810 */ /* 0x000fc60007f3e0ff */
[----:B------:R-:W-:Y:S02]  /*05a0*/  IMAD.X R9, RZ, RZ, R9, P0 ;  /* 0x000000ffff097224 */ /* 0x000fe400000e0609 */
[----:B------:R-:W-:Y:S02]  /*05b0*/  IMAD.X R5, RZ, RZ, R5, P1 ;  /* 0x000000ffff057224 */ /* 0x000fe400008e0605 */
[----:B--2---:R-:W-:-:S04]  /*05c0*/  FFMA R11, R16, R17, R11 ;  /* 0x00000011100b7223 */ /* 0x004fc8000000000b */
[----:B---3--:R-:W-:-:S04]  /*05d0*/  FFMA R11, R6, R15, R11 ;  /* 0x0000000f060b7223 */ /* 0x008fc8000000000b */
[----:B----4-:R-:W-:-:S04]  /*05e0*/  FFMA R11, R18, R19, R11 ;  /* 0x00000013120b7223 */ /* 0x010fc8000000000b */
[----:B-----5:R-:W-:-:S04]  /*05f0*/  FFMA R11, R20, R21, R11 ;  /* 0x00000015140b7223 */ /* 0x020fc8000000000b */
[----:B------:R-:W-:-:S04]  /*0600*/  FFMA R11, R22, R23, R11 ;  /* 0x00000017160b7223 */ /* 0x000fc8000000000b */
[----:B------:R-:W-:-:S04]  /*0610*/  FFMA R24, R24, R25, R11 ;  /* 0x0000001918187223 */ /* 0x000fc8000000000b */
[----:B------:R-:W-:-:S04]  /*0620*/  FFMA R14, R13, R14, R24 ;  /* 0x0000000e0d0e7223 */ /* 0x000fc80000000018 */
[----:B------:R-:W-:Y:S01]  /*0630*/  FFMA R6, R7, R12, R14 ;  /* 0x0000000c07067223 */ /* 0x000fe2000000000e */
[----:B------:R-:W-:Y:S06]  /*0640*/  BRA.U UP0, `(.L_x_67) ;  /* 0xfffffffd00187547 */ /* 0x000fec000b83ffff */
.L_x_66:
[----:B------:R-:W-:Y:S05]  /*0650*/  BRA.U !UP1, `(.L_x_65) ;  /* 0x0000000909b47547 */ /* 0x000fea000b800000 */
[----:B------:R-:W0:Y:S01]  /*0660*/  LDC.64 R12, c[0x0][0x3a0] ;  /* 0x0000e800ff0c7b82 */ /* 0x000e220000000a00 */
[----:B------:R-:W1:Y:S01]  /*0670*/  LDCU.64 UR10, c[0x0][0x380] ;  /* 0x00007000ff0a77ac */ /* 0x000e620008000a00 */
[----:B------:R-:W2:Y:S06]  /*0680*/  LDCU.64 UR12, c[0x0][0x3a8] ;  /* 0x00007500ff0c77ac */ /* 0x000eac0008000a00 */
[----:B------:R-:W2:Y:S01]  /*0690*/  LDC.64 R14, c[0x0][0x3c8] ;  /* 0x0000f200ff0e7b82 */ /* 0x000ea20000000a00 */
[----:B------:R-:W-:Y:S02]  /*06a0*/  UISETP.GE.U32.AND UP1, UPT, UR9, 0x8, UPT ;  /* 0x000000080900788c */ /* 0x000fe4000bf26070 */
[----:B------:R-:W-:-:S02]  /*06b0*/  ULOP3.LUT UR19, UR4, 0x7, URZ, 0xc0, !UPT ;  /* 0x0000000704137892 */ /* 0x000fc4000f8ec0ff */
[----:B------:R-:W-:Y:S02]  /*06c0*/  UISETP.GE.U32.AND.EX UP1, UPT, URZ, URZ, UPT, UP1 ;  /* 0x000000ffff00728c */ /* 0x000fe4000bf26110 */
[----:B------:R-:W-:Y:S01]  /*06d0*/  UISETP.NE.U32.AND UP0, UPT, UR19, URZ, UPT ;  /* 0x000000ff1300728c */ /* 0x000fe2000bf05070 */
[----:B-1----:R-:W-:-:S03]  /*06e0*/  IMAD R3, R3, UR10, RZ ;  /* 0x0000000a03037c24 */ /* 0x002fc6000f8e02ff */
[----:B------:R-:W-:Y:S01]  /*06f0*/  UISETP.NE.AND.EX UP0, UPT, URZ, URZ, UPT, UP0 ;  /* 0x000000ffff00728c */ /* 0x000fe2000bf05300 */
[C---:B------:R-:W-:Y:S02]  /*0700*/  IMAD R3, R0.reuse, UR11, R3 ;  /* 0x0000000b00037c24 */ /* 0x040fe4000f8e0203 */
[----:B0-----:R-:W-:-:S04]  /*0710*/  IMAD.WIDE.U32 R12, R0, UR10, R12 ;  /* 0x0000000a000c7c25 */ /* 0x001fc8000f8e000c */
[----:B------:R-:W-:Y:S02]  /*0720*/  IMAD.IADD R3, R13, 0x1, R3 ;  /* 0x000000010d037824 */ /* 0x000fe400078e0203 */
[----:B--2---:R-:W-:-:S04]  /*0730*/  IMAD.WIDE.U32 R14, R2, UR12, R14 ;  /* 0x0000000c020e7c25 */ /* 0x004fc8000f8e000e */
[----:B------:R-:W-:Y:S01]  /*0740*/  IMAD R4, R2, UR13, R15 ;  /* 0x0000000d02047c24 */ /* 0x000fe2000f8e020f */
[----:B------:R-:W-:Y:S06]  /*0750*/  BRA.U !UP1, `(.L_x_68) ;  /* 0x0000000509607547 */ /* 0x000fec000b800000 */
[----:B------:R-:W-:Y:S02]  /*0760*/  USHF.L.U32 UR11, UR5, 0x2, URZ ;  /* 0x00000002050b7899 */ /* 0x000fe400080006ff */
[----:B------:R-:W-:Y:S02]  /*0770*/  USHF.L.U64.HI UR18, UR5, 0x2, UR6 ;  /* 0x0000000205127899 */ /* 0x000fe40008010206 */
[----:B------:R-:W-:Y:S02]  /*0780*/  UIADD3 UR16, UP6, UPT, UR11, 0x4, URZ ;  /* 0x000000040b107890 */ /* 0x000fe4000ffde0ff */
[----:B------:R-:W-:Y:S02]  /*0790*/  UIADD3 UR9, UP5, UPT, UR11, 0x8, URZ ;  /* 0x000000080b097890 */ /* 0x000fe4000ffbe0ff */
[----:B------:R-:W-:Y:S01]  /*07a0*/  IADD3 R10, P0, PT, R12, UR11, RZ ;  /* 0x0000000b0c0a7c10 */ /* 0x000fe2000ff1e0ff */
[----:B------:R-:W-:Y:S01]  /*07b0*/  UIADD3.X UR17, UPT, UPT, URZ, UR18, URZ, UP6, !UPT ;  /* 0x00000012ff117290 */ /* 0x000fe2000b7fe4ff */
[----:B------:R-:W-:Y:S01]  /*07c0*/  IADD3 R20, P1, PT, R14, UR11, RZ ;  /* 0x0000000b0e147c10 */ /* 0x000fe2000ff3e0ff */
[----:B------:R-:W-:Y:S01]  /*07d0*/  ULOP3.LUT UR16, UR16, 0xfffffffc, URZ, 0xc0, !UPT ;  /* 0xfffffffc10107892 */ /* 0x000fe2000f8ec0ff */
[----:B------:R-:W-:Y:S01]  /*07e0*/  IADD3.X R11, PT, PT, R3, UR18, RZ, P0, !PT ;  /* 0x00000012030b7c10 */ /* 0x000fe200087fe4ff */
[----:B------:R-:W-:Y:S01]  /*07f0*/  ULOP3.LUT UR17, UR17, 0x3, URZ, 0xc0, !UPT ;  /* 0x0000000311117892 */ /* 0x000fe2000f8ec0ff */
[----:B------:R-:W-:Y:S01]  /*0800*/  IADD3.X R21, PT, PT, R4, UR18, RZ, P1, !PT ;  /* 0x0000001204157c10 */ /* 0x000fe20008ffe4ff */
[----:B------:R-:W-:-:S02]  /*0810*/  UIADD3.X UR15, UPT, UPT, URZ, UR18, URZ, UP5, !UPT ;  /* 0x00000012ff0f7290 */ /* 0x000fc4000affe4ff */
[----:B------:R-:W-:Y:S01]  /*0820*/  ULOP3.LUT UR9, UR9, 0xfffffffc, URZ, 0xc0, !UPT ;  /* 0xfffffffc09097892 */ /* 0x000fe2000f8ec0ff */
[----:B------:R-:W-:Y:S01]  /*0830*/  IADD3 R22, P0, PT, R12, UR16, RZ ;  /* 0x000000100c167c10 */ /* 0x000fe2000ff1e0ff */
[----:B------:R-:W-:Y:S01]  /*0840*/  UIADD3 UR13, UP4, UPT, UR11, 0xc, URZ ;  /* 0x0000000c0b0d7890 */ /* 0x000fe2000ff9e0ff */
[----:B------:R-:W-:Y:S01]  /*0850*/  IADD3 R8, P1, PT, R14, UR16, RZ ;  /* 0x000000100e087c10 */ /* 0x000fe2000ff3e0ff */
[----:B------:R-:W-:Y:S01]  /*0860*/  ULOP3.LUT UR15, UR15, 0x3, URZ, 0xc0, !UPT ;  /* 0x000000030f0f7892 */ /* 0x000fe2000f8ec0ff */
[C---:B------:R-:W-:Y:S01]  /*0870*/  IADD3.X R23, PT, PT, R3.reuse, UR17, RZ, P0, !PT ;  /* 0x0000001103177c10 */ /* 0x040fe200087fe4ff */
[----:B------:R-:W-:Y:S01]  /*0880*/  UIADD3.X UR14, UPT, UPT, URZ, UR18, URZ, UP4, !UPT ;  /* 0x00000012ff0e7290 */ /* 0x000fe2000a7fe4ff */
[----:B------:R-:W-:Y:S01]  /*0890*/  IADD3 R26, P0, PT, R12, UR9, RZ ;  /* 0x000000090c1a7c10 */ /* 0x000fe2000ff1e0ff */
[----:B------:R-:W-:Y:S02]  /*08a0*/  ULOP3.LUT UR13, UR13, 0xfffffffc, URZ, 0xc0, !UPT ;  /* 0xfffffffc0d0d7892 */ /* 0x000fe4000f8ec0ff */
[----:B------:R-:W-:Y:S01]  /*08b0*/  UIADD3 UR7, UP3, UPT, UR11, 0x10, URZ ;  /* 0x000000100b077890 */ /* 0x000fe2000ff7e0ff */
[----:B------:R-:W-:Y:S01]  /*08c0*/  IADD3.X R9, PT, PT, R4, UR17, RZ, P1, !PT ;  /* 0x0000001104097c10 */ /* 0x000fe20008ffe4ff */
[----:B------:R-:W-:Y:S01]  /*08d0*/  ULOP3.LUT UR14, UR14, 0x3, URZ, 0xc0, !UPT ;  /* 0x000000030e0e7892 */ /* 0x000fe2000f8ec0ff */
[C---:B------:R-:W-:Y:S01]  /*08e0*/  IADD3.X R27, PT, PT, R3.reuse, UR15, RZ, P0, !PT ;  /* 0x0000000f031b7c10 */ /* 0x040fe200087fe4ff */
[----:B------:R-:W-:Y:S01]  /*08f0*/  UIADD3.X UR12, UPT, UPT, URZ, UR18, URZ, UP3, !UPT ;  /* 0x00000012ff0c7290 */ /* 0x000fe20009ffe4ff */
[----:B------:R-:W-:Y:S01]  /*0900*/  IADD3 R16, P1, PT, R14, UR9, RZ ;  /* 0x000000090e107c10 */ /* 0x000fe2000ff3e0ff */
[----:B------:R-:W-:Y:S01]  /*0910*/  ULOP3.LUT UR7, UR7, 0xfffffffc, URZ, 0xc0, !UPT ;  /* 0xfffffffc07077892 */ /* 0x000fe2000f8ec0ff */
[----:B------:R-:W-:Y:S01]  /*0920*/  IADD3 R18, P0, PT, R12, UR13, RZ ;  /* 0x0000000d0c127c10 */ /* 0x000fe2000ff1e0ff */
[----:B------:R-:W-:Y:S01]  /*0930*/  UIADD3 UR10, UP2, UPT, UR11, 0x14, URZ ;  /* 0x000000140b0a7890 */ /* 0x000fe2000ff5e0ff */
[----:B------:R0:W2:Y:S01]  /*0940*/  LDG.E R7, desc[UR20][R10.64] ;  /* 0x000000140a077981 */ /* 0x0000a2000c1e1900 */
[----:B------:R-:W-:Y:S01]  /*0950*/  UIADD3 UR8, UP1, UPT, UR11, 0x18, URZ ;  /* 0x000000180b087890 */ /* 0x000fe2000ff3e0ff */
[----:B------:R-:W-:Y:S01]  /*0960*/  IADD3.X R17, PT, PT, R4, UR15, RZ, P1, !PT ;  /* 0x0000000f04117c10 */ /* 0x000fe20008ffe4ff */
[----:B------:R-:W-:Y:S01]  /*0970*/  UIADD3 UR6, UP6, UPT, UR11, 0x1c, URZ ;  /* 0x0000001c0b067890 */ /* 0x000fe2000ffde0ff */
[----:B------:R1:W3:Y:S01]  /*0980*/  LDG.E R29, desc[UR20][R22.64] ;  /* 0x00000014161d7981 */ /* 0x0002e2000c1e1900 */
[----:B------:R-:W-:Y:S01]  /*0990*/  ULOP3.LUT UR12, UR12, 0x3, URZ, 0xc0, !UPT ;  /* 0x000000030c0c7892 */ /* 0x000fe2000f8ec0ff */
[C---:B------:R-:W-:Y:S01]  /*09a0*/  IADD3.X R19, PT, PT, R3.reuse, UR14, RZ, P0, !PT ;  /* 0x0000000e03137c10 */ /* 0x040fe200087fe4ff */
[----:B------:R-:W-:Y:S01]  /*09b0*/  UIADD3.X UR11, UPT, UPT, URZ, UR18, URZ, UP2, !UPT ;  /* 0x00000012ff0b7290 */ /* 0x000fe200097fe4ff */
[----:B------:R-:W2:Y:S01]  /*09c0*/  LDG.E R5, desc[UR20][R20.64] ;  /* 0x0000001414057981 */ /* 0x000ea2000c1e1900 */
[----:B------:R-:W-:Y:S01]  /*09d0*/  ULOP3.LUT UR10, UR10, 0xfffffffc, URZ, 0xc0, !UPT ;  /* 0xfffffffc0a0a7892 */ /* 0x000fe2000f8ec0ff */
[----:B0-----:R-:W-:Y:S01]  /*09e0*/  IADD3 R10, P1, PT, R14, UR13, RZ ;  /* 0x0000000d0e0a7c10 */ /* 0x001fe2000ff3e0ff */
[----:B------:R-:W-:Y:S01]  /*09f0*/  ULOP3.LUT UR11, UR11, 0x3, URZ, 0xc0, !UPT ;  /* 0x000000030b0b7892 */ /* 0x000fe2000f8ec0ff */
[----:B------:R0:W4:Y:S01]  /*0a00*/  LDG.E R28, desc[UR20][R16.64] ;  /* 0x00000014101c7981 */ /* 0x000122000c1e1900 */
[----:B-1----:R-:W-:Y:S01]  /*0a10*/  IADD3 R22, P0, PT, R12, UR7, RZ ;  /* 0x000000070c167c10 */ /* 0x002fe2000ff1e0ff */
[----:B------:R-:W-:Y:S01]  /*0a20*/  UIADD3.X UR9, UPT, UPT, URZ, UR18, URZ, UP1, !UPT ;  /* 0x00000012ff097290 */ /* 0x000fe20008ffe4ff */
[----:B------:R-:W-:Y:S01]  /*0a30*/  IADD3.X R11, PT, PT, R4, UR14, RZ, P1, !PT ;  /* 0x0000000e040b7c10 */ /* 0x000fe20008ffe4ff */
[----:B------:R-:W-:Y:S01]  /*0a40*/  ULOP3.LUT UR8, UR8, 0xfffffffc, URZ, 0xc0, !UPT ;  /* 0xfffffffc08087892 */ /* 0x000fe2000f8ec0ff */
[----:B------:R-:W-:Y:S01]  /*0a50*/  IADD3.X R23, PT, PT, R3, UR12, RZ, P0, !PT ;  /* 0x0000000c03177c10 */ /* 0x000fe200087fe4ff */
[----:B------:R-:W3:Y:S01]  /*0a60*/  LDG.E R8, desc[UR20][R8.64] ;  /* 0x0000001408087981 */ /* 0x000ee2000c1e1900 */
[----:B------:R-:W-:-:S02]  /*0a70*/  IADD3 R24, P1, PT, R14, UR7, RZ ;  /* 0x000000070e187c10 */ /* 0x000fc4000ff3e0ff */
[----:B0-----:R-:W-:Y:S01]  /*0a80*/  IADD3 R16, P0, PT, R12, UR10, RZ ;  /* 0x0000000a0c107c10 */ /* 0x001fe2000ff1e0ff */
[----:B------:R-:W4:Y:S01]  /*0a90*/  LDG.E R27, desc[UR20][R26.64] ;  /* 0x000000141a1b7981 */ /* 0x000f22000c1e1900 */
[----:B------:R-:W-:Y:S01]  /*0aa0*/  ULOP3.LUT UR9, UR9, 0x3, URZ, 0xc0, !UPT ;  /* 0x0000000309097892 */ /* 0x000fe2000f8ec0ff */
[----:B------:R-:W-:Y:S02]  /*0ab0*/  IADD3.X R25, PT, PT, R4, UR12, RZ, P1, !PT ;  /* 0x0000000c04197c10 */ /* 0x000fe40008ffe4ff */
[----:B------:R0:W5:Y:S01]  /*0ac0*/  LDG.E R21, desc[UR20][R18.64] ;  /* 0x0000001412157981 */ /* 0x000162000c1e1900 */
[----:B------:R-:W-:Y:S01]  /*0ad0*/  IADD3.X R17, PT, PT, R3, UR11, RZ, P0, !PT ;  /* 0x0000000b03117c10 */ /* 0x000fe200087fe4ff */
[----:B------:R-:W-:Y:S02]  /*0ae0*/  UIADD3.X UR7, UPT, UPT, URZ, UR18, URZ, UP6, !UPT ;  /* 0x00000012ff077290 */ /* 0x000fe4000b7fe4ff */
[----:B------:R-:W5:Y:S04]  /*0af0*/  LDG.E R9, desc[UR20][R22.64] ;  /* 0x0000001416097981 */ /* 0x000f68000c1e1900 */
[----:B------:R1:W5:Y:S01]  /*0b00*/  LDG.E R26, desc[UR20][R10.64] ;  /* 0x000000140a1a7981 */ /* 0x000362000c1e1900 */
[----:B0-----:R-:W-:Y:S01]  /*0b10*/  IADD3 R18, P0, PT, R12, UR8, RZ ;  /* 0x000000080c127c10 */ /* 0x001fe2000ff1e0ff */
[----:B------:R-:W-:-:S02]  /*0b20*/  ULOP3.LUT UR6, UR6, 0xfffffffc, URZ, 0xc0, !UPT ;  /* 0xfffffffc06067892 */ /* 0x000fc4000f8ec0ff */
[----:B------:R0:W5:Y:S01]  /*0b30*/  LDG.E R20, desc[UR20][R24.64] ;  /* 0x0000001418147981 */ /* 0x000162000c1e1900 */
[----:B------:R-:W-:-:S03]  /*0b40*/  IADD3.X R19, PT, PT, R3, UR9, RZ, P0, !PT ;  /* 0x0000000903137c10 */ /* 0x000fc600087fe4ff */
[----:B------:R-:W5:Y:S01]  /*0b50*/  LDG.E R16, desc[UR20][R16.64] ;  /* 0x0000001410107981 */ /* 0x000f62000c1e1900 */
[C---:B-1----:R-:W-:Y:S02]  /*0b60*/  IADD3 R10, P1, PT, R14.reuse, UR10, RZ ;  /* 0x0000000a0e0a7c10 */ /* 0x042fe4000ff3e0ff */
[----:B------:R-:W-:Y:S01]  /*0b70*/  IADD3 R22, P0, PT, R14, UR8, RZ ;  /* 0x000000080e167c10 */ /* 0x000fe2000ff1e0ff */
[----:B------:R-:W-:Y:S01]  /*0b80*/  ULOP3.LUT UR7, UR7, 0x3, URZ, 0xc0, !UPT ;  /* 0x0000000307077892 */ /* 0x000fe2000f8ec0ff */
[C---:B------:R-:W-:Y:S01]  /*0b90*/  IADD3.X R11, PT, PT, R4.reuse, UR11, RZ, P1, !PT ;  /* 0x0000000b040b7c10 */ /* 0x040fe20008ffe4ff */
[----:B------:R-:W5:Y:S01]  /*0ba0*/  LDG.E R18, desc[UR20][R18.64] ;  /* 0x0000001412127981 */ /* 0x000f62000c1e1900 */
[----:B------:R-:W-:-:S03]  /*0bb0*/  IADD3.X R23, PT, PT, R4, UR9, RZ, P0, !PT ;  /* 0x0000000904177c10 */ /* 0x000fc600087fe4ff */
[----:B------:R1:W5:Y:S01]  /*0bc0*/  LDG.E R17, desc[UR20][R10.64] ;  /* 0x000000140a117981 */ /* 0x000362000c1e1900 */
[----:B0-----:R-:W-:-:S03]  /*0bd0*/  IADD3 R24, P1, PT, R12, UR6, RZ ;  /* 0x000000060c187c10 */ /* 0x001fc6000ff3e0ff */
[----:B------:R-:W5:Y:S01]  /*0be0*/  LDG.E R23, desc[UR20][R22.64] ;  /* 0x0000001416177981 */ /* 0x000f62000c1e1900 */
[----:B------:R-:W-:Y:S02]  /*0bf0*/  IADD3.X R25, PT, PT, R3, UR7, RZ, P1, !PT ;  /* 0x0000000703197c10 */ /* 0x000fe40008ffe4ff */
[----:B-1----:R-:W-:-:S03]  /*0c00*/  IADD3 R10, P0, PT, R14, UR6, RZ ;  /* 0x000000060e0a7c10 */ /* 0x002fc6000ff1e0ff */
[----:B------:R-:W5:Y:S01]  /*0c10*/  LDG.E R24, desc[UR20][R24.64] ;  /* 0x0000001418187981 */ /* 0x000f62000c1e1900 */
[----:B------:R-:W-:-:S06]  /*0c20*/  IADD3.X R11, PT, PT, R4, UR7, RZ, P0, !PT ;  /* 0x00000007040b7c10 */ /* 0x000fcc00087fe4ff */
[----:B------:R-:W5:Y:S01]  /*0c30*/  LDG.E R11, desc[UR20][R10.64] ;  /* 0x000000140a0b7981 */ /* 0x000f62000c1e1900 */
[----:B------:R-:W-:Y:S01]  /*0c40*/  UIADD3 UR5, UPT, UPT, UR5, 0x8, URZ ;  /* 0x0000000805057890 */ /* 0x000fe2000fffe0ff */
[----:B------:R-:W-:Y:S01]  /*0c50*/  UMOV UR6, URZ ;  /* 0x000000ff00067c82 */ /* 0x000fe20008000000 */
[----:B--2---:R-:W-:-:S04]  /*0c60*/  FFMA R6, R7, R5, R6 ;  /* 0x0000000507067223 */ /* 0x004fc80000000006 */
[----:B---3--:R-:W-:-:S04]  /*0c70*/  FFMA R6, R29, R8, R6 ;  /* 0x000000081d067223 */ /* 0x008fc80000000006 */
[----:B----4-:R-:W-:-:S04]  /*0c80*/  FFMA R6, R27, R28, R6 ;  /* 0x0000001c1b067223 */ /* 0x010fc80000000006 */
[----:B-----5:R-:W-:-:S04]  /*0c90*/  FFMA R6, R21, R26, R6 ;  /* 0x0000001a15067223 */ /* 0x020fc80000000006 */
[----:B------:R-:W-:-:S04]  /*0ca0*/  FFMA R9, R9, R20, R6 ;  /* 0x0000001409097223 */ /* 0x000fc80000000006 */
[----:B------:R-:W-:-:S04]  /*0cb0*/  FFMA R9, R16, R17, R9 ;  /* 0x0000001110097223 */ /* 0x000fc80000000009 */
[----:B------:R-:W-:-:S04]  /*0cc0*/  FFMA R9, R18, R23, R9 ;  /* 0x0000001712097223 */ /* 0x000fc80000000009 */
[----:B------:R-:W-:-:S07]  /*0cd0*/  FFMA R6, R24, R11, R9 ;  /* 0x0000000b18067223 */ /* 0x000fce0000000009 */
.L_x_68:
        /* <DEDUP_REMOVED lines=27> */
[----:B------:R0:W2:Y:S01]  /*0e90*/  LDG.E R5, desc[UR20][R16.64] ;  /* 0x0000001410057981 */ /* 0x0000a2000c1e1900 */
[----:B------:R-:W-:Y:S01]  /*0ea0*/  ULOP3.LUT UR12, UR12, 0xfffffffc, URZ, 0xc0, !UPT ;  /* 0xfffffffc0c0c7892 */ /* 0x000fe2000f8ec0ff */
[----:B------:R-:W-:Y:S02]  /*0eb0*/  IADD3 R10, P0, PT, R12, UR10, RZ ;  /* 0x0000000a0c0a7c10 */ /* 0x000fe4000ff1e0ff */
[----:B------:R-:W-:Y:S01]  /*0ec0*/  IADD3.X R9, PT, PT, R4, UR9, RZ, P1, !PT ;  /* 0x0000000904097c10 */ /* 0x000fe20008ffe4ff */
[----:B------:R1:W2:Y:S01]  /*0ed0*/  LDG.E R7, desc[UR20][R20.64] ;  /* 0x0000001414077981 */ /* 0x0002a2000c1e1900 */
[----:B------:R-:W-:Y:S01]  /*0ee0*/  ULOP3.LUT UR6, UR6, 0x3, URZ, 0xc0, !UPT ;  /* 0x0000000306067892 */ /* 0x000fe2000f8ec0ff */
[----:B------:R-:W-:-:S02]  /*0ef0*/  IADD3.X R11, PT, PT, R3, UR11, RZ, P0, !PT ;  /* 0x0000000b030b7c10 */ /* 0x000fc400087fe4ff */
[----:B------:R-:W3:Y:S01]  /*0f00*/  LDG.E R22, desc[UR20][R22.64] ;  /* 0x0000001416167981 */ /* 0x000ee2000c1e1900 */
[----:B0-----:R-:W-:Y:S02]  /*0f10*/  IADD3 R16, P2, PT, R14, UR10, RZ ;  /* 0x0000000a0e107c10 */ /* 0x001fe4000ff5e0ff */
[----:B------:R-:W-:Y:S01]  /*0f20*/  IADD3 R18, P1, PT, R12, UR12, RZ ;  /* 0x0000000c0c127c10 */ /* 0x000fe2000ff3e0ff */
[----:B------:R-:W3:Y:S01]  /*0f30*/  LDG.E R8, desc[UR20][R8.64] ;  /* 0x0000001408087981 */ /* 0x000ee2000c1e1900 */
[----:B------:R-:W-:Y:S02]  /*0f40*/  IADD3.X R17, PT, PT, R4, UR11, RZ, P2, !PT ;  /* 0x0000000b04117c10 */ /* 0x000fe400097fe4ff */
[----:B-1----:R-:W-:Y:S01]  /*0f50*/  IADD3 R20, P0, PT, R14, UR12, RZ ;  /* 0x0000000c0e147c10 */ /* 0x002fe2000ff1e0ff */
[----:B------:R-:W4:Y:S01]  /*0f60*/  LDG.E R10, desc[UR20][R10.64] ;  /* 0x000000140a0a7981 */ /* 0x000f22000c1e1900 */
[----:B------:R-:W-:Y:S02]  /*0f70*/  IADD3.X R19, PT, PT, R3, UR6, RZ, P1, !PT ;  /* 0x0000000603137c10 */ /* 0x000fe40008ffe4ff */
[----:B------:R-:W-:Y:S01]  /*0f80*/  IADD3.X R21, PT, PT, R4, UR6, RZ, P0, !PT ;  /* 0x0000000604157c10 */ /* 0x000fe200087fe4ff */
        /* <DEDUP_REMOVED lines=9> */
.L_x_69:
[----:B------:R-:W-:Y:S05]  /*1020*/  BRA.U !UP1, `(.L_x_65) ;  /* 0x0000000109407547 */ /* 0x000fea000b800000 */
.L_x_70:
[----:B------:R-:W-:Y:S02]  /*1030*/  USHF.L.U32 UR8, UR5, 0x2, URZ ;  /* 0x0000000205087899 */ /* 0x000fe400080006ff */
[----:B------:R-:W-:-:S04]  /*1040*/  USHF.L.U64.HI UR6, UR5, 0x2, UR6 ;  /* 0x0000000205067899 */ /* 0x000fc80008010206 */
[----:B------:R-:W-:Y:S02]  /*1050*/  IADD3 R8, P0, PT, R12, UR8, RZ ;  /* 0x000000080c087c10 */ /* 0x000fe4000ff1e0ff */
[----:B------:R-:W-:Y:S02]  /*1060*/  IADD3 R10, P1, PT, R14, UR8, RZ ;  /* 0x000000080e0a7c10 */ /* 0x000fe4000ff3e0ff */
[----:B------:R-:W-:Y:S02]  /*1070*/  IADD3.X R9, PT, PT, R3, UR6, RZ, P0, !PT ;  /* 0x0000000603097c10 */ /* 0x000fe400087fe4ff */
[----:B------:R-:W-:-:S04]  /*1080*/  IADD3.X R11, PT, PT, R4, UR6, RZ, P1, !PT ;  /* 0x00000006040b7c10 */ /* 0x000fc80008ffe4ff */
[----:B------:R-:W2:Y:S04]  /*1090*/  LDG.E R9, desc[UR20][R8.64] ;  /* 0x0000001408097981 */ /* 0x000ea8000c1e1900 */
[----:B------:R-:W2:Y:S01]  /*10a0*/  LDG.E R10, desc[UR20][R10.64] ;  /* 0x000000140a0a7981 */ /* 0x000ea2000c1e1900 */
[----:B------:R-:W-:Y:S02]  /*10b0*/  UIADD3 UR7, UP0, UPT, UR7, -0x1, URZ ;  /* 0xffffffff07077890 */ /* 0x000fe4000ff1e0ff */
[----:B------:R-:W-:Y:S02]  /*10c0*/  UIADD3 UR5, UPT, UPT, UR5, 0x1, URZ ;  /* 0x0000000105057890 */ /* 0x000fe4000fffe0ff */
[----:B------:R-:W-:Y:S02]  /*10d0*/  UIADD3.X UR4, UPT, UPT, UR4, -0x1, URZ, UP0, !UPT ;  /* 0xffffffff04047890 */ /* 0x000fe400087fe4ff */
[----:B------:R-:W-:Y:S01]  /*10e0*/  UISETP.NE.U32.AND UP0, UPT, UR7, URZ, UPT ;  /* 0x000000ff0700728c */ /* 0x000fe2000bf05070 */
[----:B------:R-:W-:-:S03]  /*10f0*/  UMOV UR6, URZ ;  /* 0x000000ff00067c82 */ /* 0x000fc60008000000 */
[----:B------:R-:W-:Y:S01]  /*1100*/  UISETP.NE.AND.EX UP0, UPT, UR4, URZ, UPT, UP0 ;  /* 0x000000ff0400728c */ /* 0x000fe2000bf05300 */
[----:B--2---:R-:W-:-:S08]  /*1110*/  FFMA R6, R9, R10, R6 ;  /* 0x0000000a09067223 */ /* 0x004fd00000000006 */
[----:B------:R-:W-:Y:S05]  /*1120*/  BRA.U UP0, `(.L_x_70) ;  /* 0xfffffffd00c07547 */ /* 0x000fea000b83ffff */
.L_x_65:
[----:B------:R-:W0:Y:S01]  /*1130*/  LDC.64 R4, c[0x0][0x3f0] ;  /* 0x0000fc00ff047b82 */ /* 0x000e220000000a00 */
[----:B------:R-:W1:Y:S01]  /*1140*/  LDCU.64 UR4, c[0x0][0x3d0] ;  /* 0x00007a00ff0477ac */ /* 0x000e620008000a00 */
[----:B------:R-:W-:-:S05]  /*1150*/  SHF.R.S32.HI R3, RZ, 0x1f, R0 ;  /* 0x0000001fff037819 */ /* 0x000fca0000011400 */
[----:B-1----:R-:W-:-:S04]  /*1160*/  IMAD R3, R3, UR4, RZ ;  /* 0x0000000403037c24 */ /* 0x002fc8000f8e02ff */
[C---:B------:R-:W-:Y:S02]  /*1170*/  IMAD R3, R0.reuse, UR5, R3 ;  /* 0x0000000500037c24 */ /* 0x040fe4000f8e0203 */
[----:B0-----:R-:W-:-:S04]  /*1180*/  IMAD.WIDE.U32 R4, R0, UR4, R4 ;  /* 0x0000000400047c25 */ /* 0x001fc8000f8e0004 */
[----:B------:R-:W-:Y:S02]  /*1190*/  IMAD.IADD R5, R5, 0x1, R3 ;  /* 0x0000000105057824 */ /* 0x000fe400078e0203 */
[----:B------:R-:W-:-:S05]  /*11a0*/  IMAD.WIDE.U32 R2, R2, 0x4, R4 ;  /* 0x0000000402027825 */ /* 0x000fca00078e0004 */
[----:B------:R-:W-:Y:S01]  /*11b0*/  STG.E desc[UR20][R2.64], R6 ;  /* 0x0000000602007986 */ /* 0x000fe2000c101914 */
[----:B------:R-:W-:Y:S05]  /*11c0*/  EXIT ;  /* 0x000000000000794d */ /* 0x000fea0003800000 */
.L_x_71:
        /* <DEDUP_REMOVED lines=11> */
.L_x_102:


//--------------------- .text._Z9matmulmat8c_matrixS_S_ --------------------------
	.section	.text._Z9matmulmat8c_matrixS_S_,"ax",@progbits
	.align	128
        .global         _Z9matmulmat8c_matrixS_S_
        .type           _Z9matmulmat8c_matrixS_S_,@function
        .size           _Z9matmulmat8c_matrixS_S_,(.L_x_103 - _Z9matmulmat8c_matrixS_S_)
        .other          _Z9matmulmat8c_matrixS_S_,@"STO_CUDA_ENTRY STV_DEFAULT"
_Z9matmulmat8c_matrixS_S_:
.text._Z9matmulmat8c_matrixS_S_:
[----:B------:R-:W-:Y:S01]  /*0000*/  LDC R1, c[0x0][0x37c] ;  /* 0x0000df00ff017b82 */ /* 0x000fe20000000800 */
[----:B------:R-:W0:Y:S01]  /*0010*/  S2R R5, SR_TID.Y ;  /* 0x0000000000057919 */ /* 0x000e220000002200 */
[----:B------:R-:W1:Y:S06]  /*0020*/  LDCU.64 UR4, c[0x0][0x390] ;  /* 0x00007200ff0477ac */ /* 0x000e6c0008000a00 */
[----:B------:R-:W2:Y:S01]  /*0030*/  LDC R0, c[0x0][0x360] ;  /* 0x0000d800ff007b82 */ /* 0x000ea20000000800 */
[----:B------:R-:W2:Y:S01]  /*0040*/  S2R R3, SR_TID.X ;  /* 0x0000000000037919 */ /* 0x000ea20000002100 */
[----:B------:R-:W3:Y:S06]  /*0050*/  LDCU.64 UR6, c[0x0][0x358] ;  /* 0x00006b00ff0677ac */ /* 0x000eec0008000a00 */
[----:B------:R-:W0:Y:S08]  /*0060*/  S2UR UR9, SR_CTAID.Y ;  /* 0x00000000000979c3 */ /* 0x000e300000002600 */
[----:B------:R-:W0:Y:S01]  /*0070*/  LDC R2, c[0x0][0x364] ;  /* 0x0000d900ff027b82 */ /* 0x000e220000000800 */
[----:B-1----:R-:W-:-:S04]  /*0080*/  UISETP.NE.U32.AND UP0, UPT, UR4, URZ, UPT ;  /* 0x000000ff0400728c */ /* 0x002fc8000bf05070 */
[----:B------:R-:W-:-:S03]  /*0090*/  UISETP.NE.AND.EX UP0, UPT, UR5, URZ, UPT, UP0 ;  /* 0x000000ff0500728c */ /* 0x000fc6000bf05300 */
[----:B------:R-:W2:Y:S01]  /*00a0*/  S2UR UR8, SR_CTAID.X ;  /* 0x00000000000879c3 */ /* 0x000ea20000002500 */
[----:B0-----:R-:W-:Y:S02]  /*00b0*/  IMAD R2, R2, UR9, R5 ;  /* 0x0000000902027c24 */ /* 0x001fe4000f8e0205 */
[----:B------:R-:W-:Y:S02]  /*00c0*/  IMAD.MOV.U32 R5, RZ, RZ, RZ ;  /* 0x000000ffff057224 */ /* 0x000fe400078e00ff */
[----:B--2---:R-:W-:Y:S01]  /*00d0*/  IMAD R0, R0, UR8, R3 ;  /* 0x0000000800007c24 */ /* 0x004fe2000f8e0203 */
[----:B---3--:R-:W-:Y:S06]  /*00e0*/  BRA.U !UP0, `(.L_x_72) ;  /* 0x0000001108e07547 */ /* 0x008fec000b800000 */
[----:B------:R-:W0:Y:S01]  /*00f0*/  LDC.64 R12, c[0x0][0x3c8] ;  /* 0x0000f200ff0c7b82 */ /* 0x000e220000000a00 */
[----:B------:R-:W-:Y:S01]  /*0100*/  UISETP.GE.U32.AND UP1, UPT, UR4, 0x10, UPT ;  /* 0x000000100400788c */ /* 0x000fe2000bf26070 */
[----:B------:R-:W-:Y:S01]  /*0110*/  SHF.R.S32.HI R6, RZ, 0x1f, R0 ;  /* 0x0000001fff067819 */ /* 0x000fe20000011400 */
[----:B------:R-:W-:Y:S01]  /*0120*/  ULOP3.LUT UR9, UR4, 0xf, URZ, 0xc0, !UPT ;  /* 0x0000000f04097892 */ /* 0x000fe2000f8ec0ff */
[----:B------:R-:W-:Y:S01]  /*0130*/  CS2R R4, SRZ ;  /* 0x0000000000047805 */ /* 0x000fe2000001ff00 */
[----:B------:R-:W-:Y:S01]  /*0140*/  UISETP.GE.U32.AND.EX UP1, UPT, UR5, URZ, UPT, UP1 ;  /* 0x000000ff0500728c */ /* 0x000fe2000bf26110 */
[----:B------:R-:W-:Y:S01]  /*0150*/  IMAD.MOV.U32 R27, RZ, RZ, RZ ;  /* 0x000000ffff1b7224 */ /* 0x000fe200078e00ff */
[----:B------:R-:W-:-:S04]  /*0160*/  UISETP.NE.U32.AND UP0, UPT, UR9, URZ, UPT ;  /* 0x000000ff0900728c */ /* 0x000fc8000bf05070 */
[----:B------:R-:W-:Y:S01]  /*0170*/  UISETP.NE.AND.EX UP0, UPT, URZ, URZ, UPT, UP0 ;  /* 0x000000ffff00728c */ /* 0x000fe2000bf05300 */
[----:B0-----:R-:W-:Y:S02]  /*0180*/  IMAD.WIDE.U32 R12, R2, 0x4, R12 ;  /* 0x00000004020c7825 */ /* 0x001fe400078e000c */
[----:B------:R-:W-:Y:S08]  /*0190*/  BRA.U !UP1, `(.L_x_73) ;  /* 0x0000000509b07547 */ /* 0x000ff0000b800000 */
[----:B------:R-:W0:Y:S01]  /*01a0*/  LDC.64 R4, c[0x0][0x3a0] ;  /* 0x0000e800ff047b82 */ /* 0x000e220000000a00 */
[----:B------:R-:W1:Y:S01]  /*01b0*/  LDCU.64 UR10, c[0x0][0x380] ;  /* 0x00007000ff0a77ac */ /* 0x000e620008000a00 */
[----:B------:R-:W-:Y:S01]  /*01c0*/  IMAD.MOV.U32 R7, RZ, RZ, R12 ;  /* 0x000000ffff077224 */ /* 0x000fe200078e000c */
[----:B------:R-:W-:-:S05]  /*01d0*/  ULOP3.LUT UR5, UR4, 0xfffffff0, URZ, 0xc0, !UPT ;  /* 0xfffffff004057892 */ /* 0x000fca000f8ec0ff */
[----:B------:R-:W2:Y:S01]  /*01e0*/  LDC.64 R10, c[0x0][0x3a8] ;  /* 0x0000ea00ff0a7b82 */ /* 0x000ea20000000a00 */
[----:B------:R-:W-:-:S07]  /*01f0*/  IMAD.U32 R9, RZ, RZ, UR5 ;  /* 0x00000005ff097e24 */ /* 0x000fce000f8e00ff */
[----:B------:R-:W3:Y:S01]  /*0200*/  LDC R27, c[0x0][0x394] ;  /* 0x0000e500ff1b7b82 */ /* 0x000ee20000000800 */
[----:B-1----:R-:W-:-:S04]  /*0210*/  IMAD R3, R6, UR10, RZ ;  /* 0x0000000a06037c24 */ /* 0x002fc8000f8e02ff */
[C---:B------:R-:W-:Y:S02]  /*0220*/  IMAD R3, R0.reuse, UR11, R3 ;  /* 0x0000000b00037c24 */ /* 0x040fe4000f8e0203 */
[----:B0-----:R-:W-:-:S03]  /*0230*/  IMAD.WIDE.U32 R4, R0, UR10, R4 ;  /* 0x0000000a00047c25 */ /* 0x001fc6000f8e0004 */
[----:B------:R-:W-:Y:S01]  /*0240*/  IADD3 R18, P0, PT, R4, 0x20, RZ ;  /* 0x0000002004127810 */ /* 0x000fe20007f1e0ff */
[----:B------:R-:W-:Y:S01]  /*0250*/  IMAD.U32 R4, RZ, RZ, UR5 ;  /* 0x00000005ff047e24 */ /* 0x000fe2000f8e00ff */
[----:B--2---:R-:W-:Y:S02]  /*0260*/  SHF.L.U64.HI R22, R10, 0x4, R11 ;  /* 0x000000040a167819 */ /* 0x004fe4000001020b */
[----:B------:R-:W-:Y:S01]  /*0270*/  IADD3.X R19, PT, PT, R5, R3, RZ, P0, !PT ;  /* 0x0000000305137210 */ /* 0x000fe200007fe4ff */
[----:B------:R-:W-:Y:S01]  /*0280*/  IMAD.MOV.U32 R5, RZ, RZ, RZ ;  /* 0x000000ffff057224 */ /* 0x000fe200078e00ff */
[----:B------:R-:W-:Y:S02]  /*0290*/  MOV R3, R13 ;  /* 0x0000000d00037202 */ /* 0x000fe40000000f00 */
[----:B---3--:R-:W-:-:S07]  /*02a0*/  MOV R8, R27 ;  /* 0x0000001b00087202 */ /* 0x008fce0000000f00 */
.L_x_74:
[----:B------:R-:W-:Y:S01]  /*02b0*/  IMAD.MOV.U32 R21, RZ, RZ, R3 ;  /* 0x000000ffff157224 */ /* 0x000fe200078e0003 */
[----:B------:R-:W-:Y:S01]  /*02c0*/  MOV R20, R7 ;  /* 0x0000000700147202 */ /* 0x000fe20000000f00 */
[----:B------:R-:W-:Y:S01]  /*02d0*/  IMAD.MOV.U32 R14, RZ, RZ, R18 ;  /* 0x000000ffff0e7224 */ /* 0x000fe200078e0012 */
[-C--:B------:R-:W-:Y:S01]  /*02e0*/  IADD3 R28, P0, PT, R7, R10.reuse, RZ ;  /* 0x0000000a071c7210 */ /* 0x080fe20007f1e0ff */
[----:B------:R-:W-:Y:S02]  /*02f0*/  IMAD.MOV.U32 R15, RZ, RZ, R19 ;  /* 0x000000ffff0f7224 */ /* 0x000fe400078e0013 */
[----:B------:R-:W2:Y:S04]  /*0300*/  LDG.E R21, desc[UR6][R20.64] ;  /* 0x0000000614157981 */ /* 0x000ea8000c1e1900 */
[----:B------:R-:W2:Y:S01]  /*0310*/  LDG.E R24, desc[UR6][R14.64+-0x20] ;  /* 0xffffe0060e187981 */ /* 0x000ea2000c1e1900 */
[----:B------:R-:W-:Y:S01]  /*0320*/  IMAD.X R29, R3, 0x1, R11, P0 ;  /* 0x00000001031d7824 */ /* 0x000fe200000e060b */
[----:B------:R-:W-:-:S02]  /*0330*/  IADD3 R18, P0, PT, R28, R10, RZ ;  /* 0x0000000a1c127210 */ /* 0x000fc40007f1e0ff */
[----:B------:R-:W3:Y:S04]  /*0340*/  LDG.E R26, desc[UR6][R14.64+-0x1c] ;  /* 0xffffe4060e1a7981 */ /* 0x000ee8000c1e1900 */
[----:B------:R0:W3:Y:S01]  /*0350*/  LDG.E R25, desc[UR6][R28.64] ;  /* 0x000000061c197981 */ /* 0x0000e2000c1e1900 */
[----:B------:R-:W-:-:S03]  /*0360*/  IADD3.X R19, PT, PT, R29, R11, RZ, P0, !PT ;  /* 0x0000000b1d137210 */ /* 0x000fc600007fe4ff */
[----:B------:R-:W4:Y:S04]  /*0370*/  LDG.E R23, desc[UR6][R14.64+-0x18] ;  /* 0xffffe8060e177981 */ /* 0x000f28000c1e1900 */
[----:B------:R1:W4:Y:S01]  /*0380*/  LDG.E R20, desc[UR6][R18.64] ;  /* 0x0000000612147981 */ /* 0x000322000c1e1900 */
[----:B------:R-:W-:-:S05]  /*0390*/  IADD3 R16, P0, PT, R18, R10, RZ ;  /* 0x0000000a12107210 */ /* 0x000fca0007f1e0ff */
[----:B------:R-:W-:Y:S01]  /*03a0*/  IMAD.X R17, R19, 0x1, R11, P0 ;  /* 0x0000000113117824 */ /* 0x000fe200000e060b */
[----:B0-----:R-:W-:-:S05]  /*03b0*/  IADD3 R28, P0, PT, R16, R10, RZ ;  /* 0x0000000a101c7210 */ /* 0x001fca0007f1e0ff */
[----:B------:R-:W-:Y:S01]  /*03c0*/  IMAD.X R29, R17, 0x1, R11, P0 ;  /* 0x00000001111d7824 */ /* 0x000fe200000e060b */
[----:B-1----:R-:W-:-:S04]  /*03d0*/  IADD3 R18, P0, PT, R28, R10, RZ ;  /* 0x0000000a1c127210 */ /* 0x002fc80007f1e0ff */
[----:B------:R-:W-:Y:S01]  /*03e0*/  IADD3.X R19, PT, PT, R29, R11, RZ, P0, !PT ;  /* 0x0000000b1d137210 */ /* 0x000fe200007fe4ff */
[----:B--2---:R-:W-:Y:S02]  /*03f0*/  FFMA R5, R24, R21, R5 ;  /* 0x0000001518057223 */ /* 0x004fe40000000005 */
[----:B------:R0:W2:Y:S04]  /*0400*/  LDG.E R21, desc[UR6][R16.64] ;  /* 0x0000000610157981 */ /* 0x0000a8000c1e1900 */
[----:B------:R-:W2:Y:S01]  /*0410*/  LDG.E R24, desc[UR6][R14.64+-0x14] ;  /* 0xffffec060e187981 */ /* 0x000ea2000c1e1900 */
[----:B---3--:R-:W-:-:S03]  /*0420*/  FFMA R25, R26, R25, R5 ;  /* 0x000000191a197223 */ /* 0x008fc60000000005 */
[----:B------:R-:W3:Y:S04]  /*0430*/  LDG.E R5, desc[UR6][R28.64] ;  /* 0x000000061c057981 */ /* 0x000ee8000c1e1900 */
[----:B------:R-:W3:Y:S01]  /*0440*/  LDG.E R26, desc[UR6][R14.64+-0x10] ;  /* 0xfffff0060e1a7981 */ /* 0x000ee2000c1e1900 */
[----:B----4-:R-:W-:-:S03]  /*0450*/  FFMA R25, R23, R20, R25 ;  /* 0x0000001417197223 */ /* 0x010fc60000000019 */
[----:B------:R2:W4:Y:S04]  /*0460*/  LDG.E R20, desc[UR6][R18.64] ;  /* 0x0000000612147981 */ /* 0x000528000c1e1900 */
[----:B------:R-:W4:Y:S01]  /*0470*/  LDG.E R23, desc[UR6][R14.64+-0xc] ;  /* 0xfffff4060e177981 */ /* 0x000f22000c1e1900 */
[----:B0-----:R-:W-:-:S05]  /*0480*/  IADD3 R16, P0, PT, R18, R10, RZ ;  /* 0x0000000a12107210 */ /* 0x001fca0007f1e0ff */
[----:B------:R-:W-:-:S05]  /*0490*/  IMAD.X R17, R19, 0x1, R11, P0 ;  /* 0x0000000113117824 */ /* 0x000fca00000e060b */
[----:B------:R0:W5:Y:S01]  /*04a0*/  LDG.E R18, desc[UR6][R16.64] ;  /* 0x0000000610127981 */ /* 0x000162000c1e1900 */
[----:B--2---:R-:W-:Y:S01]  /*04b0*/  FFMA R19, R24, R21, R25 ;  /* 0x0000001518137223 */ /* 0x004fe20000000019 */
[-C--:B------:R-:W-:Y:S02]  /*04c0*/  IADD3 R24, P0, PT, R16, R10.reuse, RZ ;  /* 0x0000000a10187210 */ /* 0x080fe40007f1e0ff */
[----:B------:R-:W5:Y:S03]  /*04d0*/  LDG.E R21, desc[UR6][R14.64+-0x8] ;  /* 0xfffff8060e157981 */ /* 0x000f66000c1e1900 */
[----:B------:R-:W-:Y:S01]  /*04e0*/  IMAD.X R25, R17, 0x1, R11, P0 ;  /* 0x0000000111197824 */ /* 0x000fe200000e060b */
[----:B------:R-:W-:Y:S01]  /*04f0*/  IADD3 R28, P0, PT, R24, R10, RZ ;  /* 0x0000000a181c7210 */ /* 0x000fe20007f1e0ff */
[----:B---3--:R-:W-:Y:S02]  /*0500*/  FFMA R26, R26, R5, R19 ;  /* 0x000000051a1a7223 */ /* 0x008fe40000000013 */
[----:B------:R-:W2:Y:S04]  /*0510*/  LDG.E R19, desc[UR6][R14.64+-0x4] ;  /* 0xfffffc060e137981 */ /* 0x000ea8000c1e1900 */
[----:B------:R5:W2:Y:S01]  /*0520*/  LDG.E R5, desc[UR6][R24.64] ;  /* 0x0000000618057981 */ /* 0x000aa2000c1e1900 */
[----:B------:R-:W-:Y:S01]  /*0530*/  IADD3.X R29, PT, PT, R25, R11, RZ, P0, !PT ;  /* 0x0000000b191d7210 */ /* 0x000fe200007fe4ff */
[----:B----4-:R-:W-:-:S02]  /*0540*/  FFMA R20, R23, R20, R26 ;  /* 0x0000001417147223 */ /* 0x010fc4000000001a */
[----:B------:R-:W3:Y:S04]  /*0550*/  LDG.E R26, desc[UR6][R14.64] ;  /* 0x000000060e1a7981 */ /* 0x000ee8000c1e1900 */
[----:B------:R-:W3:Y:S01]  /*0560*/  LDG.E R23, desc[UR6][R28.64] ;  /* 0x000000061c177981 */ /* 0x000ee2000c1e1900 */
[----:B0-----:R-:W-:-:S05]  /*0570*/  IADD3 R16, P0, PT, R28, R10, RZ ;  /* 0x0000000a1c107210 */ /* 0x001fca0007f1e0ff */
[--C-:B------:R-:W-:Y:S01]  /*0580*/  IMAD.X R17, R29, 0x1, R11.reuse, P0 ;  /* 0x000000011d117824 */ /* 0x100fe200000e060b */
[----:B------:R-:W4:Y:S01]  /*0590*/  LDG.E R28, desc[UR6][R14.64+0x8] ;  /* 0x000008060e1c7981 */ /* 0x000f22000c1e1900 */
[----:B-----5:R-:W-:Y:S01]  /*05a0*/  FFMA R24, R21, R18, R20 ;  /* 0x0000001215187223 */ /* 0x020fe20000000014 */
[-C--:B------:R-:W-:Y:S02]  /*05b0*/  IADD3 R20, P0, PT, R16, R10.reuse, RZ ;  /* 0x0000000a10147210 */ /* 0x080fe40007f1e0ff */
[----:B------:R2:W5:Y:S03]  /*05c0*/  LDG.E R18, desc[UR6][R16.64] ;  /* 0x0000000610127981 */ /* 0x000566000c1e1900 */
[----:B------:R-:W-:Y:S02]  /*05d0*/  IMAD.X R21, R17, 0x1, R11, P0 ;  /* 0x0000000111157824 */ /* 0x000fe400000e060b */
[----:B--2---:R-:W-:Y:S01]  /*05e0*/  FFMA R17, R19, R5, R24 ;  /* 0x0000000513117223 */ /* 0x004fe20000000018 */
[----:B------:R-:W-:Y:S01]  /*05f0*/  IADD3 R24, P0, PT, R20, R10, RZ ;  /* 0x0000000a14187210 */ /* 0x000fe20007f1e0ff */
[----:B------:R-:W5:Y:S03]  /*0600*/  LDG.E R19, desc[UR6][R14.64+0x4] ;  /* 0x000004060e137981 */ /* 0x000f66000c1e1900 */
[----:B------:R-:W-:Y:S01]  /*0610*/  IADD3.X R25, PT, PT, R21, R11, RZ, P0, !PT ;  /* 0x0000000b15197210 */ /* 0x000fe200007fe4ff */
[----:B------:R-:W4:Y:S01]  /*0620*/  LDG.E R5, desc[UR6][R20.64] ;  /* 0x0000000614057981 */ /* 0x000f22000c1e1900 */
[----:B---3--:R-:W-:-:S03]  /*0630*/  FFMA R29, R26, R23, R17 ;  /* 0x000000171a1d7223 */ /* 0x008fc60000000011 */
[----:B------:R-:W2:Y:S04]  /*0640*/  LDG.E R23, desc[UR6][R24.64] ;  /* 0x0000000618177981 */ /* 0x000ea8000c1e1900 */
[----:B------:R-:W2:Y:S01]  /*0650*/  LDG.E R26, desc[UR6][R14.64+0xc] ;  /* 0x00000c060e1a7981 */ /* 0x000ea2000c1e1900 */
[----:B------:R-:W-:-:S05]  /*0660*/  IADD3 R16, P0, PT, R24, R10, RZ ;  /* 0x0000000a18107210 */ /* 0x000fca0007f1e0ff */
[----:B------:R-:W-:Y:S02]  /*0670*/  IMAD.X R17, R25, 0x1, R11, P0 ;  /* 0x0000000119117824 */ /* 0x000fe400000e060b */
[----:B-----5:R-:W-:Y:S01]  /*0680*/  FFMA R19, R19, R18, R29 ;  /* 0x0000001213137223 */ /* 0x020fe2000000001d */
[-C--:B------:R-:W-:Y:S01]  /*0690*/  IADD3 R18, P0, PT, R16, R10.reuse, RZ ;  /* 0x0000000a10127210 */ /* 0x080fe20007f1e0ff */
[----:B------:R-:W3:Y:S02]  /*06a0*/  LDG.E R29, desc[UR6][R14.64+0x18] ;  /* 0x000018060e1d7981 */ /* 0x000ee4000c1e1900 */
[----:B----4-:R-:W-:Y:S02]  /*06b0*/  FFMA R5, R28, R5, R19 ;  /* 0x000000051c057223 */ /* 0x010fe40000000013 */
[----:B------:R-:W-:Y:S01]  /*06c0*/  IMAD.X R19, R17, 0x1, R11, P0 ;  /* 0x0000000111137824 */ /* 0x000fe200000e060b */
[----:B------:R-:W-:Y:S01]  /*06d0*/  IADD3 R20, P0, PT, R18, R10, RZ ;  /* 0x0000000a12147210 */ /* 0x000fe20007f1e0ff */
[----:B------:R-:W4:Y:S01]  /*06e0*/  LDG.E R16, desc[UR6][R16.64] ;  /* 0x0000000610107981 */ /* 0x000f22000c1e1900 */
[----:B--2---:R-:W-:-:S02]  /*06f0*/  FFMA R23, R26, R23, R5 ;  /* 0x000000171a177223 */ /* 0x004fc40000000005 */
[----:B------:R-:W-:Y:S01]  /*0700*/  IADD3.X R21, PT, PT, R19, R11, RZ, P0, !PT ;  /* 0x0000000b13157210 */ /* 0x000fe200007fe4ff */
[----:B------:R-:W4:Y:S01]  /*0710*/  LDG.E R26, desc[UR6][R14.64+0x10] ;  /* 0x000010060e1a7981 */ /* 0x000f22000c1e1900 */
[----:B------:R-:W-:-:S03]  /*0720*/  IADD3 R24, P0, PT, R20, R10, RZ ;  /* 0x0000000a14187210 */ /* 0x000fc60007f1e0ff */
[----:B------:R-:W2:Y:S04]  /*0730*/  LDG.E R18, desc[UR6][R18.64] ;  /* 0x0000000612127981 */ /* 0x000ea8000c1e1900 */
[----:B------:R-:W2:Y:S01]  /*0740*/  LDG.E R5, desc[UR6][R14.64+0x14] ;  /* 0x000014060e057981 */ /* 0x000ea2000c1e1900 */
[----:B------:R-:W-:-:S03]  /*0750*/  IMAD.X R25, R21, 0x1, R11, P0 ;  /* 0x0000000115197824 */ /* 0x000fc600000e060b */
[----:B------:R-:W3:Y:S04]  /*0760*/  LDG.E R20, desc[UR6][R20.64] ;  /* 0x0000000614147981 */ /* 0x000ee8000c1e1900 */
[----:B------:R-:W5:Y:S04]  /*0770*/  LDG.E R24, desc[UR6][R24.64] ;  /* 0x0000000618187981 */ /* 0x000f68000c1e1900 */
[----:B------:R-:W5:Y:S01]  /*0780*/  LDG.E R17, desc[UR6][R14.64+0x1c] ;  /* 0x00001c060e117981 */ /* 0x000f62000c1e1900 */
[----:B------:R-:W-:-:S04]  /*0790*/  IADD3 R9, P0, PT, R9, -0x10, RZ ;  /* 0xfffffff009097810 */ /* 0x000fc80007f1e0ff */
[----:B------:R-:W-:Y:S02]  /*07a0*/  IADD3.X R8, PT, PT, R8, -0x1, RZ, P0, !PT ;  /* 0xffffffff08087810 */ /* 0x000fe400007fe4ff */
[----:B------:R-:W-:-:S04]  /*07b0*/  ISETP.NE.U32.AND P0, PT, R9, RZ, PT ;  /* 0x000000ff0900720c */ /* 0x000fc80003f05070 */
[----:B------:R-:W-:Y:S02]  /*07c0*/  ISETP.NE.AND.EX P0, PT, R8, RZ, PT, P0 ;  /* 0x000000ff0800720c */ /* 0x000fe40003f05300 */
[----:B------:R-:W-:-:S05]  /*07d0*/  LEA R7, P1, R10, R7, 0x4 ;  /* 0x000000070a077211 */ /* 0x000fca00078220ff */
[----:B------:R-:W-:Y:S02]  /*07e0*/  IMAD.X R3, R3, 0x1, R22, P1 ;  /* 0x0000000103037824 */ /* 0x000fe400008e0616 */
[----:B----4-:R-:W-:-:S04]  /*07f0*/  FFMA R16, R26, R16, R23 ;  /* 0x000000101a107223 */ /* 0x010fc80000000017 */
[----:B--2---:R-:W-:Y:S01]  /*0800*/  FFMA R16, R5, R18, R16 ;  /* 0x0000001205107223 */ /* 0x004fe20000000010 */
[----:B------:R-:W-:-:S03]  /*0810*/  IADD3 R18, P2, PT, R14, 0x40, RZ ;  /* 0x000000400e127810 */ /* 0x000fc60007f5e0ff */
[----:B---3--:R-:W-:Y:S01]  /*0820*/  FFMA R16, R29, R20, R16 ;  /* 0x000000141d107223 */ /* 0x008fe20000000010 */
[----:B------:R-:W-:-:S03]  /*0830*/  IADD3.X R19, PT, PT, RZ, R15, RZ, P2, !PT ;  /* 0x0000000fff137210 */ /* 0x000fc600017fe4ff */
[----:B-----5:R-:W-:Y:S01]  /*0840*/  FFMA R5, R17, R24, R16 ;  /* 0x0000001811057223 */ /* 0x020fe20000000010 */
[----:B------:R-:W-:Y:S06]  /*0850*/  @P0 BRA `(.L_x_74) ;  /* 0xfffffff800940947 */ /* 0x000fec000383ffff */
.L_x_73:
[----:B------:R-:W-:Y:S05]  /*0860*/  BRA.U !UP0, `(.L_x_72) ;  /* 0x0000000d08007547 */ /* 0x000fea000b800000 */
[----:B------:R-:W0:Y:S01]  /*0870*/  LDC.64 R14, c[0x0][0x3a0] ;  /* 0x0000e800ff0e7b82 */ /* 0x000e220000000a00 */
[----:B------:R-:W1:Y:S01]  /*0880*/  LDCU.64 UR10, c[0x0][0x380] ;  /* 0x00007000ff0a77ac */ /* 0x000e620008000a00 */
[----:B------:R-:W-:Y:S02]  /*0890*/  UISETP.GE.U32.AND UP1, UPT, UR9, 0x8, UPT ;  /* 0x000000080900788c */ /* 0x000fe4000bf26070 */
[----:B------:R-:W-:Y:S02]  /*08a0*/  ULOP3.LUT UR8, UR4, 0x7, URZ, 0xc0, !UPT ;  /* 0x0000000704087892 */ /* 0x000fe4000f8ec0ff */
[----:B------:R-:W-:Y:S02]  /*08b0*/  UISETP.GE.U32.AND.EX UP1, UPT, URZ, URZ, UPT, UP1 ;  /* 0x000000ffff00728c */ /* 0x000fe4000bf26110 */
[----:B------:R-:W-:-:S04]  /*08c0*/  UISETP.NE.U32.AND UP0, UPT, UR8, URZ, UPT ;  /* 0x000000ff0800728c */ /* 0x000fc8000bf05070 */
[----:B------:R-:W-:Y:S01]  /*08d0*/  UISETP.NE.AND.EX UP0, UPT, URZ, URZ, UPT, UP0 ;  /* 0x000000ffff00728c */ /* 0x000fe2000bf05300 */
[----:B-1----:R-:W-:-:S04]  /*08e0*/  IMAD R3, R6, UR10, RZ ;  /* 0x0000000a06037c24 */ /* 0x002fc8000f8e02ff */
[C---:B------:R-:W-:Y:S02]  /*08f0*/  IMAD R3, R0.reuse, UR11, R3 ;  /* 0x0000000b00037c24 */ /* 0x040fe4000f8e0203 */
[----:B0-----:R-:W-:-:S05]  /*0900*/  IMAD.WIDE.U32 R14, R0, UR10, R14 ;  /* 0x0000000a000e7c25 */ /* 0x001fca000f8e000e */
[----:B------:R-:W-:Y:S01]  /*0910*/  IADD3 R3, PT, PT, R15, R3, RZ ;  /* 0x000000030f037210 */ /* 0x000fe20007ffe0ff */
[----:B------:R-:W-:Y:S06]  /*0920*/  BRA.U !UP1, `(.L_x_75) ;  /* 0x00000005099c7547 */ /* 0x000fec000b800000 */
[----:B------:R-:W0:Y:S01]  /*0930*/  LDCU.64 UR10, c[0x0][0x3a8] ;  /* 0x00007500ff0a77ac */ /* 0x000e220008000a00 */
[----:B------:R-:W-:-:S04]  /*0940*/  LEA R16, P0, R4, R14, 0x2 ;  /* 0x0000000e04107211 */ /* 0x000fc800078010ff */
[----:B------:R-:W-:-:S05]  /*0950*/  LEA.HI.X R17, R4, R3, R27, 0x2, P0 ;  /* 0x0000000304117211 */ /* 0x000fca00000f141b */
[----:B------:R1:W2:Y:S01]  /*0960*/  LDG.E R16, desc[UR6][R16.64] ;  /* 0x0000000610107981 */ /* 0x0002a2000c1e1900 */
[----:B0-----:R-:W-:Y:S02]  /*0970*/  IMAD R9, R27, UR10, RZ ;  /* 0x0000000a1b097c24 */ /* 0x001fe4000f8e02ff */
[----:B------:R-:W-:-:S04]  /*0980*/  IMAD.WIDE.U32 R6, R4, UR10, R12 ;  /* 0x0000000a04067c25 */ /* 0x000fc8000f8e000c */
[----:B------:R-:W-:-:S04]  /*0990*/  IMAD R9, R4, UR11, R9 ;  /* 0x0000000b04097c24 */ /* 0x000fc8000f8e0209 */
[----:B------:R-:W-:-:S06]  /*09a0*/  IMAD.IADD R7, R7, 0x1, R9 ;  /* 0x0000000107077824 */ /* 0x000fcc00078e0209 */
[----:B------:R0:W2:Y:S01]  /*09b0*/  LDG.E R7, desc[UR6][R6.64] ;  /* 0x0000000606077981 */ /* 0x0000a2000c1e1900 */
[C---:B------:R-:W-:Y:S02]  /*09c0*/  IADD3 R21, P1, PT, R4.reuse, 0x1, RZ ;  /* 0x0000000104157810 */ /* 0x040fe40007f3e0ff */
[C---:B------:R-:W-:Y:S02]  /*09d0*/  IADD3 R9, P2, PT, R4.reuse, 0x2, RZ ;  /* 0x0000000204097810 */ /* 0x040fe40007f5e0ff */
[----:B------:R-:W-:Y:S01]  /*09e0*/  IADD3.X R26, PT, PT, RZ, R27, RZ, P1, !PT ;  /* 0x0000001bff1a7210 */ /* 0x000fe20000ffe4ff */
[C---:B------:R-:W-:Y:S01]  /*09f0*/  IMAD.WIDE.U32 R18, R21.reuse, UR10, R12 ;  /* 0x0000000a15127c25 */ /* 0x040fe2000f8e000c */
[C---:B------:R-:W-:Y:S02]  /*0a00*/  SHF.L.U32 R20, R21.reuse, 0x2, RZ ;  /* 0x0000000215147819 */ /* 0x040fe400000006ff */
[C---:B------:R-:W-:Y:S01]  /*0a10*/  SHF.L.U64.HI R26, R21.reuse, 0x2, R26 ;  /* 0x00000002151a7819 */ /* 0x040fe2000001021a */
[----:B------:R-:W-:Y:S01]  /*0a20*/  IMAD R19, R21, UR11, R19 ;  /* 0x0000000b15137c24 */ /* 0x000fe2000f8e0213 */
[----:B-1----:R-:W-:Y:S01]  /*0a30*/  IADD3 R17, P1, PT, R4, 0x4, RZ ;  /* 0x0000000404117810 */ /* 0x002fe20007f3e0ff */
[----:B0-----:R-:W-:-:S02]  /*0a40*/  IMAD.X R6, RZ, RZ, R27, P2 ;  /* 0x000000ffff067224 */ /* 0x001fc400010e061b */
[C---:B------:R-:W-:Y:S02]  /*0a50*/  IMAD.SHL.U32 R21, R9.reuse, 0x4, RZ ;  /* 0x0000000409157824 */ /* 0x040fe400078e00ff */
[C---:B------:R-:W-:Y:S01]  /*0a60*/  IMAD.WIDE.U32 R24, R9.reuse, UR10, R12 ;  /* 0x0000000a09187c25 */ /* 0x040fe2000f8e000c */
[----:B------:R-:W-:Y:S01]  /*0a70*/  SHF.L.U64.HI R6, R9, 0x2, R6 ;  /* 0x0000000209067819 */ /* 0x000fe20000010206 */
[----:B------:R0:W3:Y:S01]  /*0a80*/  LDG.E R23, desc[UR6][R18.64] ;  /* 0x0000000612177981 */ /* 0x0000e2000c1e1900 */
[----:B------:R-:W-:Y:S01]  /*0a90*/  LOP3.LUT R21, R21, 0xfffffffc, RZ, 0xc0, !PT ;  /* 0xfffffffc15157812 */ /* 0x000fe200078ec0ff */
[----:B------:R-:W-:Y:S01]  /*0aa0*/  IMAD R25, R9, UR11, R25 ;  /* 0x0000000b09197c24 */ /* 0x000fe2000f8e0219 */
[----:B------:R-:W-:Y:S01]  /*0ab0*/  LOP3.LUT R20, R20, 0xfffffffc, RZ, 0xc0, !PT ;  /* 0xfffffffc14147812 */ /* 0x000fe200078ec0ff */
[C---:B------:R-:W-:Y:S01]  /*0ac0*/  IMAD.WIDE.U32 R8, R17.reuse, UR10, R12 ;  /* 0x0000000a11087c25 */ /* 0x040fe2000f8e000c */
[----:B------:R-:W-:Y:S02]  /*0ad0*/  LOP3.LUT R6, R6, 0x3, RZ, 0xc0, !PT ;  /* 0x0000000306067812 */ /* 0x000fe400078ec0ff */
[----:B------:R-:W-:Y:S01]  /*0ae0*/  IADD3 R29, P0, PT, R4, 0x3, RZ ;  /* 0x00000003041d7810 */ /* 0x000fe20007f1e0ff */
[----:B------:R-:W-:Y:S01]  /*0af0*/  IMAD R9, R17, UR11, R9 ;  /* 0x0000000b11097c24 */ /* 0x000fe2000f8e0209 */
[----:B------:R-:W-:Y:S01]  /*0b00*/  LOP3.LUT R26, R26, 0x3, RZ, 0xc0, !PT ;  /* 0x000000031a1a7812 */ /* 0x000fe200078ec0ff */
[----:B------:R1:W4:Y:S01]  /*0b10*/  LDG.E R22, desc[UR6][R24.64] ;  /* 0x0000000618167981 */ /* 0x000322000c1e1900 */
[----:B0-----:R-:W-:-:S02]  /*0b20*/  IADD3 R18, P3, PT, R21, R14, RZ ;  /* 0x0000000e15127210 */ /* 0x001fc40007f7e0ff */
[-C--:B------:R-:W-:Y:S01]  /*0b30*/  IADD3 R20, P2, PT, R20, R14.reuse, RZ ;  /* 0x0000000e14147210 */ /* 0x080fe20007f5e0ff */
[C---:B------:R-:W-:Y:S01]  /*0b40*/  IMAD.WIDE.U32 R10, R29.reuse, UR10, R12 ;  /* 0x0000000a1d0a7c25 */ /* 0x040fe2000f8e000c */
[----:B------:R0:W5:Y:S02]  /*0b50*/  LDG.E R8, desc[UR6][R8.64] ;  /* 0x0000000608087981 */ /* 0x000164000c1e1900 */
[----:B------:R-:W-:Y:S01]  /*0b60*/  IADD3.X R21, PT, PT, R26, R3, RZ, P2, !PT ;  /* 0x000000031a157210 */ /* 0x000fe200017fe4ff */
[----:B------:R-:W-:Y:S01]  /*0b70*/  IMAD.X R19, R6, 0x1, R3, P3 ;  /* 0x0000000106137824 */ /* 0x000fe200018e0603 */
[----:B------:R-:W-:Y:S02]  /*0b80*/  IADD3.X R6, PT, PT, RZ, R27, RZ, P0, !PT ;  /* 0x0000001bff067210 */ /* 0x000fe400007fe4ff */
[----:B-1----:R-:W-:Y:S01]  /*0b90*/  IADD3 R25, P2, PT, R4, 0x5, RZ ;  /* 0x0000000504197810 */ /* 0x002fe20007f5e0ff */
[----:B------:R-:W-:Y:S01]  /*0ba0*/  IMAD.X R26, RZ, RZ, R27, P1 ;  /* 0x000000ffff1a7224 */ /* 0x000fe200008e061b */
[C---:B0-----:R-:W-:Y:S01]  /*0bb0*/  SHF.L.U32 R9, R29.reuse, 0x2, RZ ;  /* 0x000000021d097819 */ /* 0x041fe200000006ff */
[C---:B------:R-:W-:Y:S01]  /*0bc0*/  IMAD R11, R29.reuse, UR11, R11 ;  /* 0x0000000b1d0b7c24 */ /* 0x040fe2000f8e020b */
[----:B------:R-:W-:Y:S01]  /*0bd0*/  SHF.L.U64.HI R6, R29, 0x2, R6 ;  /* 0x000000021d067819 */ /* 0x000fe20000010206 */
[----:B------:R-:W-:Y:S01]  /*0be0*/  IMAD.WIDE.U32 R28, R25, UR10, R12 ;  /* 0x0000000a191c7c25 */ /* 0x000fe2000f8e000c */
[----:B------:R-:W-:Y:S01]  /*0bf0*/  LOP3.LUT R9, R9, 0xfffffffc, RZ, 0xc0, !PT ;  /* 0xfffffffc09097812 */ /* 0x000fe200078ec0ff */
[----:B------:R0:W3:Y:S01]  /*0c00*/  LDG.E R24, desc[UR6][R20.64] ;  /* 0x0000000614187981 */ /* 0x0000e2000c1e1900 */
[C---:B------:R-:W-:Y:S01]  /*0c10*/  SHF.L.U64.HI R26, R17.reuse, 0x2, R26 ;  /* 0x00000002111a7819 */ /* 0x040fe2000001021a */
[----:B------:R-:W-:Y:S01]  /*0c20*/  IMAD.SHL.U32 R17, R17, 0x4, RZ ;  /* 0x0000000411117824 */ /* 0x000fe200078e00ff */
[----:B------:R-:W-:Y:S01]  /*0c30*/  LOP3.LUT R6, R6, 0x3, RZ, 0xc0, !PT ;  /* 0x0000000306067812 */ /* 0x000fe200078ec0ff */
[----:B------:R-:W-:Y:S01]  /*0c40*/  IMAD R29, R25, UR11, R29 ;  /* 0x0000000b191d7c24 */ /* 0x000fe2000f8e021d */
[----:B------:R-:W5:Y:S01]  /*0c50*/  LDG.E R10, desc[UR6][R10.64] ;  /* 0x000000060a0a7981 */ /* 0x000f62000c1e1900 */
[----:B0-----:R-:W-:-:S02]  /*0c60*/  IADD3 R20, P0, PT, R9, R14, RZ ;  /* 0x0000000e09147210 */ /* 0x001fc40007f1e0ff */
[----:B------:R-:W-:Y:S02]  /*0c70*/  LOP3.LUT R17, R17, 0xfffffffc, RZ, 0xc0, !PT ;  /* 0xfffffffc11117812 */ /* 0x000fe400078ec0ff */
[----:B------:R-:W-:Y:S01]  /*0c80*/  IADD3.X R21, PT, PT, R6, R3, RZ, P0, !PT ;  /* 0x0000000306157210 */ /* 0x000fe200007fe4ff */
[----:B------:R0:W4:Y:S04]  /*0c90*/  LDG.E R11, desc[UR6][R18.64] ;  /* 0x00000006120b7981 */ /* 0x000128000c1e1900 */
[----:B------:R1:W5:Y:S04]  /*0ca0*/  LDG.E R6, desc[UR6][R28.64] ;  /* 0x000000061c067981 */ /* 0x000368000c1e1900 */
[----:B------:R1:W5:Y:S01]  /*0cb0*/  LDG.E R9, desc[UR6][R20.64] ;  /* 0x0000000614097981 */ /* 0x000362000c1e1900 */
[----:B0-----:R-:W-:-:S02]  /*0cc0*/  LOP3.LUT R19, R26, 0x3, RZ, 0xc0, !PT ;  /* 0x000000031a137812 */ /* 0x001fc400078ec0ff */
[----:B------:R-:W-:Y:S02]  /*0cd0*/  IADD3 R26, P1, PT, R4, 0x6, RZ ;  /* 0x00000006041a7810 */ /* 0x000fe40007f3e0ff */
[-C--:B-1----:R-:W-:Y:S02]  /*0ce0*/  IADD3.X R28, PT, PT, RZ, R27.reuse, RZ, P2, !PT ;  /* 0x0000001bff1c7210 */ /* 0x082fe400017fe4ff */
[----:B------:R-:W-:Y:S02]  /*0cf0*/  IADD3 R18, P0, PT, R17, R14, RZ ;  /* 0x0000000e11127210 */ /* 0x000fe40007f1e0ff */
[C---:B------:R-:W-:Y:S01]  /*0d00*/  SHF.L.U64.HI R28, R25.reuse, 0x2, R28 ;  /* 0x00000002191c7819 */ /* 0x040fe2000001021c */
[----:B------:R-:W-:Y:S01]  /*0d10*/  IMAD.SHL.U32 R25, R25, 0x4, RZ ;  /* 0x0000000419197824 */ /* 0x000fe200078e00ff */
[----:B------:R-:W-:Y:S01]  /*0d20*/  IADD3.X R21, PT, PT, RZ, R27, RZ, P1, !PT ;  /* 0x0000001bff157210 */ /* 0x000fe20000ffe4ff */
[----:B------:R-:W-:-:S03]  /*0d30*/  IMAD.X R19, R19, 0x1, R3, P0 ;  /* 0x0000000113137824 */ /* 0x000fc600000e0603 */
[C---:B------:R-:W-:Y:S01]  /*0d40*/  SHF.L.U64.HI R20, R26.reuse, 0x2, R21 ;  /* 0x000000021a147819 */ /* 0x040fe20000010215 */
[----:B------:R-:W-:Y:S01]  /*0d50*/  IMAD.SHL.U32 R21, R26, 0x4, RZ ;  /* 0x000000041a157824 */ /* 0x000fe200078e00ff */
[----:B------:R-:W-:Y:S02]  /*0d60*/  LOP3.LUT R25, R25, 0xfffffffc, RZ, 0xc0, !PT ;  /* 0xfffffffc19197812 */ /* 0x000fe400078ec0ff */
[----:B------:R-:W-:Y:S02]  /*0d70*/  IADD3 R29, P1, PT, R4, 0x7, RZ ;  /* 0x00000007041d7810 */ /* 0x000fe40007f3e0ff */
[----:B------:R-:W-:Y:S02]  /*0d80*/  LOP3.LUT R21, R21, 0xfffffffc, RZ, 0xc0, !PT ;  /* 0xfffffffc15157812 */ /* 0x000fe400078ec0ff */
[----:B------:R-:W-:Y:S01]  /*0d90*/  LOP3.LUT R20, R20, 0x3, RZ, 0xc0, !PT ;  /* 0x0000000314147812 */ /* 0x000fe200078ec0ff */
[----:B--2---:R-:W-:Y:S01]  /*0da0*/  FFMA R5, R16, R7, R5 ;  /* 0x0000000710057223 */ /* 0x004fe20000000005 */
[C---:B------:R-:W-:Y:S01]  /*0db0*/  IMAD.WIDE.U32 R16, R26.reuse, UR10, R12 ;  /* 0x0000000a1a107c25 */ /* 0x040fe2000f8e000c */
[----:B------:R0:W2:Y:S03]  /*0dc0*/  LDG.E R7, desc[UR6][R18.64] ;  /* 0x0000000612077981 */ /* 0x0000a6000c1e1900 */
[----:B------:R-:W-:Y:S01]  /*0dd0*/  IMAD R17, R26, UR11, R17 ;  /* 0x0000000b1a117c24 */ /* 0x000fe2000f8e0211 */
[----:B------:R-:W-:-:S02]  /*0de0*/  LOP3.LUT R26, R28, 0x3, RZ, 0xc0, !PT ;  /* 0x000000031c1a7812 */ /* 0x000fc400078ec0ff */
[-C--:B0-----:R-:W-:Y:S01]  /*0df0*/  IADD3 R18, P0, PT, R25, R14.reuse, RZ ;  /* 0x0000000e19127210 */ /* 0x081fe20007f1e0ff */
[----:B------:R-:W-:Y:S01]  /*0e00*/  IMAD.X R28, RZ, RZ, R27, P1 ;  /* 0x000000ffff1c7224 */ /* 0x000fe200008e061b */
[----:B------:R0:W2:Y:S02]  /*0e10*/  LDG.E R25, desc[UR6][R16.64] ;  /* 0x0000000610197981 */ /* 0x0000a4000c1e1900 */
[----:B------:R-:W-:Y:S02]  /*0e20*/  IADD3.X R19, PT, PT, R26, R3, RZ, P0, !PT ;  /* 0x000000031a137210 */ /* 0x000fe400007fe4ff */
[----:B------:R-:W-:-:S04]  /*0e30*/  IADD3 R26, P0, PT, R21, R14, RZ ;  /* 0x0000000e151a7210 */ /* 0x000fc80007f1e0ff */
[----:B------:R-:W-:Y:S01]  /*0e40*/  IADD3.X R27, PT, PT, R20, R3, RZ, P0, !PT ;  /* 0x00000003141b7210 */ /* 0x000fe200007fe4ff */
[C---:B------:R-:W-:Y:S01]  /*0e50*/  IMAD.SHL.U32 R20, R29.reuse, 0x4, RZ ;  /* 0x000000041d147824 */ /* 0x040fe200078e00ff */
[C---:B------:R-:W-:Y:S01]  /*0e60*/  SHF.L.U64.HI R28, R29.reuse, 0x2, R28 ;  /* 0x000000021d1c7819 */ /* 0x040fe2000001021c */
[----:B------:R-:W2:Y:S03]  /*0e70*/  LDG.E R19, desc[UR6][R18.64] ;  /* 0x0000000612137981 */ /* 0x000ea6000c1e1900 */
[----:B0-----:R-:W-:Y:S01]  /*0e80*/  LOP3.LUT R17, R20, 0xfffffffc, RZ, 0xc0, !PT ;  /* 0xfffffffc14117812 */ /* 0x001fe200078ec0ff */
[----:B------:R-:W-:Y:S01]  /*0e90*/  IMAD.WIDE.U32 R20, R29, UR10, R12 ;  /* 0x0000000a1d147c25 */ /* 0x000fe2000f8e000c */
[----:B------:R-:W-:Y:S01]  /*0ea0*/  LOP3.LUT R28, R28, 0x3, RZ, 0xc0, !PT ;  /* 0x000000031c1c7812 */ /* 0x000fe200078ec0ff */
[----:B------:R0:W2:Y:S01]  /*0eb0*/  LDG.E R26, desc[UR6][R26.64] ;  /* 0x000000061a1a7981 */ /* 0x0000a2000c1e1900 */
[----:B------:R-:W-:Y:S01]  /*0ec0*/  IADD3 R16, P0, PT, R17, R14, RZ ;  /* 0x0000000e11107210 */ /* 0x000fe20007f1e0ff */
[----:B------:R-:W-:-:S03]  /*0ed0*/  IMAD R21, R29, UR11, R21 ;  /* 0x0000000b1d157c24 */ /* 0x000fc6000f8e0215 */
[----:B------:R-:W-:Y:S02]  /*0ee0*/  IADD3.X R17, PT, PT, R28, R3, RZ, P0, !PT ;  /* 0x000000031c117210 */ /* 0x000fe400007fe4ff */
[----:B------:R-:W2:Y:S04]  /*0ef0*/  LDG.E R20, desc[UR6][R20.64] ;  /* 0x0000000614147981 */ /* 0x000ea8000c1e1900 */
[----:B------:R-:W2:Y:S01]  /*0f00*/  LDG.E R17, desc[UR6][R16.64] ;  /* 0x0000000610117981 */ /* 0x000ea2000c1e1900 */
[----:B---3--:R-:W-:-:S04]  /*0f10*/  FFMA R24, R24, R23, R5 ;  /* 0x0000001718187223 */ /* 0x008fc80000000005 */
[----:B----4-:R-:W-:-:S04]  /*0f20*/  FFMA R22, R11, R22, R24 ;  /* 0x000000160b167223 */ /* 0x010fc80000000018 */
[----:B-----5:R-:W-:Y:S01]  /*0f30*/  FFMA R10, R9, R10, R22 ;  /* 0x0000000a090a7223 */ /* 0x020fe20000000016 */
[----:B0-----:R-:W-:Y:S01]  /*0f40*/  IMAD.MOV.U32 R27, RZ, RZ, RZ ;  /* 0x000000ffff1b7224 */ /* 0x001fe200078e00ff */
[----:B------:R-:W-:Y:S02]  /*0f50*/  IADD3 R4, PT, PT, R4, 0x8, RZ ;  /* 0x0000000804047810 */ /* 0x000fe40007ffe0ff */
[----:B--2---:R-:W-:-:S04]  /*0f60*/  FFMA R8, R7, R8, R10 ;  /* 0x0000000807087223 */ /* 0x004fc8000000000a */
[----:B------:R-:W-:-:S04]  /*0f70*/  FFMA R19, R19, R6, R8 ;  /* 0x0000000613137223 */ /* 0x000fc80000000008 */
[----:B------:R-:W-:-:S04]  /*0f80*/  FFMA R26, R26, R25, R19 ;  /* 0x000000191a1a7223 */ /* 0x000fc80000000013 */
[----:B------:R-:W-:-:S07]  /*0f90*/  FFMA R5, R17, R20, R26 ;  /* 0x0000001411057223 */ /* 0x000fce000000001a */
.L_x_75:
[----:B------:R-:W-:Y:S05]  /*0fa0*/  BRA.U !UP0, `(.L_x_72) ;  /* 0x0000000508307547 */ /* 0x000fea000b800000 */
[----:B------:R-:W-:Y:S02]  /*0fb0*/  UISETP.GE.U32.AND UP1, UPT, UR8, 0x4, UPT ;  /* 0x000000040800788c */ /* 0x000fe4000bf26070 */
[----:B------:R-:W-:Y:S02]  /*0fc0*/  ULOP3.LUT UR5, UR4, 0x3, URZ, 0xc0, !UPT ;  /* 0x0000000304057892 */ /* 0x000fe4000f8ec0ff */
[----:B------:R-:W-:Y:S02]  /*0fd0*/  UISETP.GE.U32.AND.EX UP1, UPT, URZ, URZ, UPT, UP1 ;  /* 0x000000ffff00728c */ /* 0x000fe4000bf26110 */
[----:B------:R-:W-:Y:S01]  /*0fe0*/  UISETP.NE.U32.AND UP0, UPT, UR5, URZ, UPT ;  /* 0x000000ff0500728c */ /* 0x000fe2000bf05070 */
[----:B------:R-:W-:Y:S01]  /*0ff0*/  UMOV UR4, URZ ;  /* 0x000000ff00047c82 */ /* 0x000fe20008000000 */
[----:B------:R-:W0:Y:S02]  /*1000*/  LDCU.64 UR10, c[0x0][0x3a8] ;  /* 0x00007500ff0a77ac */ /* 0x000e240008000a00 */
[----:B------:R-:W-:-:S03]  /*1010*/  UISETP.NE.AND.EX UP0, UPT, UR4, URZ, UPT, UP0 ;  /* 0x000000ff0400728c */ /* 0x000fc6000bf05300 */
[----:B------:R-:W-:Y:S08]  /*1020*/  BRA.U !UP1, `(.L_x_76) ;  /* 0x0000000109cc7547 */ /* 0x000ff0000b800000 */
[----:B------:R-:W1:Y:S01]  /*1030*/  LDCU.64 UR8, c[0x0][0x3a8] ;  /* 0x00007500ff0877ac */ /* 0x000e620008000a00 */
[C---:B------:R-:W-:Y:S02]  /*1040*/  IADD3 R21, P1, PT, R4.reuse, 0x1, RZ ;  /* 0x0000000104157810 */ /* 0x040fe40007f3e0ff */
[C---:B------:R-:W-:Y:S02]  /*1050*/  IADD3 R19, P2, PT, R4.reuse, 0x2, RZ ;  /* 0x0000000204137810 */ /* 0x040fe40007f5e0ff */
[----:B------:R-:W-:Y:S02]  /*1060*/  LEA R8, P0, R4, R14, 0x2 ;  /* 0x0000000e04087211 */ /* 0x000fe400078010ff */
[----:B------:R-:W-:Y:S01]  /*1070*/  IADD3.X R18, PT, PT, RZ, R27, RZ, P1, !PT ;  /* 0x0000001bff127210 */ /* 0x000fe20000ffe4ff */
[----:B------:R-:W-:-:S03]  /*1080*/  IMAD.X R24, RZ, RZ, R27, P2 ;  /* 0x000000ffff187224 */ /* 0x000fc600010e061b */
[----:B------:R-:W-:Y:S01]  /*1090*/  SHF.L.U64.HI R20, R21, 0x2, R18 ;  /* 0x0000000215147819 */ /* 0x000fe20000010212 */
[----:B-1----:R-:W-:Y:S02]  /*10a0*/  IMAD R9, R27, UR8, RZ ;  /* 0x000000081b097c24 */ /* 0x002fe4000f8e02ff */
[----:B------:R-:W-:-:S04]  /*10b0*/  IMAD.WIDE.U32 R6, R21, UR8, R12 ;  /* 0x0000000815067c25 */ /* 0x000fc8000f8e000c */
[C---:B------:R-:W-:Y:S01]  /*10c0*/  IMAD.WIDE.U32 R16, R19.reuse, UR8, R12 ;  /* 0x0000000813107c25 */ /* 0x040fe2000f8e000c */
[----:B------:R-:W-:-:S03]  /*10d0*/  SHF.L.U64.HI R18, R19, 0x2, R24 ;  /* 0x0000000213127819 */ /* 0x000fc60000010218 */
[C---:B------:R-:W-:Y:S01]  /*10e0*/  IMAD R23, R4.reuse, UR9, R9 ;  /* 0x0000000904177c24 */ /* 0x040fe2000f8e0209 */
[C---:B------:R-:W-:Y:S01]  /*10f0*/  LEA.HI.X R9, R4.reuse, R3, R27, 0x2, P0 ;  /* 0x0000000304097211 */ /* 0x040fe200000f141b */
[C---:B------:R-:W-:Y:S01]  /*1100*/  IMAD R7, R21.reuse, UR9, R7 ;  /* 0x0000000915077c24 */ /* 0x040fe2000f8e0207 */
[C---:B------:R-:W-:Y:S01]  /*1110*/  IADD3 R25, P0, PT, R4.reuse, 0x3, RZ ;  /* 0x0000000304197810 */ /* 0x040fe20007f1e0ff */
[----:B------:R-:W-:Y:S01]  /*1120*/  IMAD.WIDE.U32 R10, R4, UR8, R12 ;  /* 0x00000008040a7c25 */ /* 0x000fe2000f8e000c */
[----:B------:R-:W-:Y:S01]  /*1130*/  SHF.L.U32 R21, R21, 0x2, RZ ;  /* 0x0000000215157819 */ /* 0x000fe200000006ff */
[----:B------:R-:W2:Y:S02]  /*1140*/  LDG.E R8, desc[UR6][R8.64] ;  /* 0x0000000608087981 */ /* 0x000ea4000c1e1900 */
[C---:B------:R-:W-:Y:S02]  /*1150*/  IMAD R17, R19.reuse, UR9, R17 ;  /* 0x0000000913117c24 */ /* 0x040fe4000f8e0211 */
[----:B------:R-:W-:Y:S01]  /*1160*/  IMAD.SHL.U32 R19, R19, 0x4, RZ ;  /* 0x0000000413137824 */ /* 0x000fe200078e00ff */
[----:B------:R-:W-:Y:S01]  /*1170*/  LOP3.LUT R21, R21, 0xfffffffc, RZ, 0xc0, !PT ;  /* 0xfffffffc15157812 */ /* 0x000fe200078ec0ff */
[----:B------:R-:W-:Y:S01]  /*1180*/  IMAD.IADD R11, R11, 0x1, R23 ;  /* 0x000000010b0b7824 */ /* 0x000fe200078e0217 */
[----:B------:R1:W3:Y:S01]  /*1190*/  LDG.E R22, desc[UR6][R6.64] ;  /* 0x0000000606167981 */ /* 0x0002e2000c1e1900 */
[----:B------:R-:W-:Y:S01]  /*11a0*/  IMAD.SHL.U32 R26, R25, 0x4, RZ ;  /* 0x00000004191a7824 */ /* 0x000fe200078e00ff */
[----:B------:R-:W-:-:S02]  /*11b0*/  IADD3.X R24, PT, PT, RZ, R27, RZ, P0, !PT ;  /* 0x0000001bff187210 */ /* 0x000fc400007fe4ff */
[----:B------:R-:W-:Y:S01]  /*11c0*/  LOP3.LUT R19, R19, 0xfffffffc, RZ, 0xc0, !PT ;  /* 0xfffffffc13137812 */ /* 0x000fe200078ec0ff */
[----:B------:R4:W2:Y:S01]  /*11d0*/  LDG.E R23, desc[UR6][R10.64] ;  /* 0x000000060a177981 */ /* 0x0008a2000c1e1900 */
[----:B------:R-:W-:-:S03]  /*11e0*/  LOP3.LUT R20, R20, 0x3, RZ, 0xc0, !PT ;  /* 0x0000000314147812 */ /* 0x000fc600078ec0ff */
[----:B------:R-:W5:Y:S01]  /*11f0*/  LDG.E R16, desc[UR6][R16.64] ;  /* 0x0000000610107981 */ /* 0x000f62000c1e1900 */
[-C--:B-1----:R-:W-:Y:S02]  /*1200*/  IADD3 R6, P0, PT, R21, R14.reuse, RZ ;  /* 0x0000000e15067210 */ /* 0x082fe40007f1e0ff */
[----:B------:R-:W-:Y:S02]  /*1210*/  LOP3.LUT R21, R26, 0xfffffffc, RZ, 0xc0, !PT ;  /* 0xfffffffc1a157812 */ /* 0x000fe400078ec0ff */
[----:B------:R-:W-:Y:S02]  /*1220*/  LOP3.LUT R26, R18, 0x3, RZ, 0xc0, !PT ;  /* 0x00000003121a7812 */ /* 0x000fe400078ec0ff */
[-C--:B----4-:R-:W-:Y:S02]  /*1230*/  IADD3 R10, P1, PT, R19, R14.reuse, RZ ;  /* 0x0000000e130a7210 */ /* 0x090fe40007f3e0ff */
[----:B------:R-:W-:Y:S02]  /*1240*/  SHF.L.U64.HI R9, R25, 0x2, R24 ;  /* 0x0000000219097819 */ /* 0x000fe40000010218 */
[----:B------:R-:W-:Y:S01]  /*1250*/  IADD3.X R7, PT, PT, R20, R3, RZ, P0, !PT ;  /* 0x0000000314077210 */ /* 0x000fe200007fe4ff */
[----:B------:R-:W-:Y:S01]  /*1260*/  IMAD.X R11, R26, 0x1, R3, P1 ;  /* 0x000000011a0b7824 */ /* 0x000fe200008e0603 */
[----:B------:R-:W-:Y:S01]  /*1270*/  LOP3.LUT R24, R9, 0x3, RZ, 0xc0, !PT ;  /* 0x0000000309187812 */ /* 0x000fe200078ec0ff */
[----:B------:R-:W-:Y:S01]  /*1280*/  IMAD.WIDE.U32 R18, R25, UR8, R12 ;  /* 0x0000000819127c25 */ /* 0x000fe2000f8e000c */
[----:B------:R-:W-:-:S02]  /*1290*/  IADD3 R20, P0, PT, R21, R14, RZ ;  /* 0x0000000e15147210 */ /* 0x000fc40007f1e0ff */
[----:B------:R-:W3:Y:S01]  /*12a0*/  LDG.E R7, desc[UR6][R6.64] ;  /* 0x0000000606077981 */ /* 0x000ee2000c1e1900 */
[----:B------:R-:W-:Y:S01]  /*12b0*/  IMAD R19, R25, UR9, R19 ;  /* 0x0000000919137c24 */ /* 0x000fe2000f8e0213 */
[----:B------:R-:W-:Y:S02]  /*12c0*/  IADD3.X R21, PT, PT, R24, R3, RZ, P0, !PT ;  /* 0x0000000318157210 */ /* 0x000fe400007fe4ff */
[----:B------:R-:W5:Y:S04]  /*12d0*/  LDG.E R11, desc[UR6][R10.64] ;  /* 0x000000060a0b7981 */ /* 0x000f68000c1e1900 */
[----:B------:R-:W4:Y:S04]  /*12e0*/  LDG.E R18, desc[UR6][R18.64] ;  /* 0x0000000612127981 */ /* 0x000f28000c1e1900 */
[----:B------:R-:W4:Y:S01]  /*12f0*/  LDG.E R21, desc[UR6][R20.64] ;  /* 0x0000000614157981 */ /* 0x000f22000c1e1900 */
[----:B------:R-:W-:Y:S01]  /*1300*/  IMAD.MOV.U32 R27, RZ, RZ, RZ ;  /* 0x000000ffff1b7224 */ /* 0x000fe200078e00ff */
[----:B------:R-:W-:Y:S01]  /*1310*/  IADD3 R4, PT, PT, R4, 0x4, RZ ;  /* 0x0000000404047810 */ /* 0x000fe20007ffe0ff */
[----:B--2---:R-:W-:-:S04]  /*1320*/  FFMA R8, R8, R23, R5 ;  /* 0x0000001708087223 */ /* 0x004fc80000000005 */
[----:B---3--:R-:W-:-:S04]  /*1330*/  FFMA R8, R7, R22, R8 ;  /* 0x0000001607087223 */ /* 0x008fc80000000008 */
[----:B-----5:R-:W-:-:S04]  /*1340*/  FFMA R8, R11, R16, R8 ;  /* 0x000000100b087223 */ /* 0x020fc80000000008 */
[----:B----4-:R-:W-:-:S07]  /*1350*/  FFMA R5, R21, R18, R8 ;  /* 0x0000001215057223 */ /* 0x010fce0000000008 */
.L_x_76:
[----:B------:R-:W-:Y:S05]  /*1360*/  BRA.U !UP0, `(.L_x_72) ;  /* 0x0000000108407547 */ /* 0x000fea000b800000 */
.L_x_77:
[----:B0-----:R-:W-:Y:S01]  /*1370*/  IMAD R7, R27, UR10, RZ ;  /* 0x0000000a1b077c24 */ /* 0x001fe2000f8e02ff */
[C---:B------:R-:W-:Y:S01]  /*1380*/  LEA R6, P0, R4.reuse, R14, 0x2 ;  /* 0x0000000e04067211 */ /* 0x040fe200078010ff */
[----:B------:R-:W-:-:S04]  /*1390*/  IMAD.WIDE.U32 R8, R4, UR10, R12 ;  /* 0x0000000a04087c25 */ /* 0x000fc8000f8e000c */
[C---:B------:R-:W-:Y:S01]  /*13a0*/  IMAD R11, R4.reuse, UR11, R7 ;  /* 0x0000000b040b7c24 */ /* 0x040fe2000f8e0207 */
[----:B------:R-:W-:-:S03]  /*13b0*/  LEA.HI.X R7, R4, R3, R27, 0x2, P0 ;  /* 0x0000000304077211 */ /* 0x000fc600000f141b */
[----:B------:R-:W-:Y:S02]  /*13c0*/  IMAD.IADD R9, R9, 0x1, R11 ;  /* 0x0000000109097824 */ /* 0x000fe400078e020b */
[----:B------:R-:W2:Y:S04]  /*13d0*/  LDG.E R6, desc[UR6][R6.64] ;  /* 0x0000000606067981 */ /* 0x000ea8000c1e1900 */
[----:B------:R-:W2:Y:S01]  /*13e0*/  LDG.E R8, desc[UR6][R8.64] ;  /* 0x0000000608087981 */ /* 0x000ea2000c1e1900 */
[----:B------:R-:W-:Y:S01]  /*13f0*/  UIADD3 UR5, UP0, UPT, UR5, -0x1, URZ ;  /* 0xffffffff05057890 */ /* 0x000fe2000ff1e0ff */
[----:B------:R-:W-:Y:S01]  /*1400*/  IADD3 R4, PT, PT, R4, 0x1, RZ ;  /* 0x0000000104047810 */ /* 0x000fe20007ffe0ff */
[----:B------:R-:W-:Y:S02]  /*1410*/  IMAD.MOV.U32 R27, RZ, RZ, RZ ;  /* 0x000000ffff1b7224 */ /* 0x000fe400078e00ff */
[----:B------:R-:W-:-:S02]  /*1420*/  UIADD3.X UR4, UPT, UPT, UR4, -0x1, URZ, UP0, !UPT ;  /* 0xffffffff04047890 */ /* 0x000fc400087fe4ff */
[----:B------:R-:W-:-:S04]  /*1430*/  UISETP.NE.U32.AND UP0, UPT, UR5, URZ, UPT ;  /* 0x000000ff0500728c */ /* 0x000fc8000bf05070 */
[----:B------:R-:W-:Y:S01]  /*1440*/  UISETP.NE.AND.EX UP0, UPT, UR4, URZ, UPT, UP0 ;  /* 0x000000ff0400728c */ /* 0x000fe2000bf05300 */
[----:B--2---:R-:W-:-:S08]  /*1450*/  FFMA R5, R6, R8, R5 ;  /* 0x0000000806057223 */ /* 0x004fd00000000005 */
[----:B------:R-:W-:Y:S05]  /*1460*/  BRA.U UP0, `(.L_x_77) ;  /* 0xfffffffd00c07547 */ /* 0x000fea000b83ffff */
.L_x_72:
[----:B------:R-:W1:Y:S01]  /*1470*/  LDC.64 R6, c[0x0][0x3f0] ;  /* 0x0000fc00ff067b82 */ /* 0x000e620000000a00 */
[----:B------:R-:W2:Y:S01]  /*1480*/  LDCU.64 UR4, c[0x0][0x3d0] ;  /* 0x00007a00ff0477ac */ /* 0x000ea20008000a00 */
[----:B------:R-:W-:-:S05]  /*1490*/  SHF.R.S32.HI R3, RZ, 0x1f, R0 ;  /* 0x0000001fff037819 */ /* 0x000fca0000011400 */
[----:B--2---:R-:W-:-:S04]  /*14a0*/  IMAD R3, R3, UR4, RZ ;  /* 0x0000000403037c24 */ /* 0x004fc8000f8e02ff */
[C---:B------:R-:W-:Y:S02]  /*14b0*/  IMAD R3, R0.reuse, UR5, R3 ;  /* 0x0000000500037c24 */ /* 0x040fe4000f8e0203 */
[----:B-1----:R-:W-:-:S05]  /*14c0*/  IMAD.WIDE.U32 R6, R0, UR4, R6 ;  /* 0x0000000400067c25 */ /* 0x002fca000f8e0006 */
[----:B------:R-:W-:-:S03]  /*14d0*/  IADD3 R7, PT, PT, R7, R3, RZ ;  /* 0x0000000307077210 */ /* 0x000fc60007ffe0ff */
[----:B------:R-:W-:-:S05]  /*14e0*/  IMAD.WIDE.U32 R2, R2, 0x4, R6 ;  /* 0x0000000402027825 */ /* 0x000fca00078e0006 */
[----:B------:R-:W-:Y:S01]  /*14f0*/  STG.E desc[UR6][R2.64], R5 ;  /* 0x0000000502007986 */ /* 0x000fe2000c101906 */
[----:B0-----:R-:W-:Y:S05]  /*1500*/  EXIT ;  /* 0x000000000000794d */ /* 0x001fea0003800000 */
.L_x_78:
        /* <DEDUP_REMOVED lines=15> */
.L_x_103:


//--------------------- .text._Z9matmulvecPfS_iiS_ --------------------------
	.section	.text._Z9matmulvecPfS_iiS_,"ax",@progbits
	.align	128
        .global         _Z9matmulvecPfS_iiS_
        .type           _Z9matmulvecPfS_iiS_,@function
        .size           _Z9matmulvecPfS_iiS_,(.L_x_104 - _Z9matmulvecPfS_iiS_)
        .other          _Z9matmulvecPfS_iiS_,@"STO_CUDA_ENTRY STV_DEFAULT"
_Z9matmulvecPfS_iiS_:
.text._Z9matmulvecPfS_iiS_:
[----:B------:R-:W-:Y:S01]  /*0000*/  LDC R1, c[0x0][0x37c] ;  /* 0x0000df00ff017b82 */ /* 0x000fe20000000800 */
[----:B------:R-:W0:Y:S07]  /*0010*/  S2R R3, SR_TID.X ;  /* 0x0000000000037919 */ /* 0x000e2e0000002100 */
[----:B------:R-:W0:Y:S01]  /*0020*/  S2UR UR4, SR_CTAID.X ;  /* 0x00000000000479c3 */ /* 0x000e220000002500 */
[----:B------:R-:W1:Y:S07]  /*0030*/  LDCU UR5, c[0x0][0x390] ;  /* 0x00007200ff0577ac */ /* 0x000e6e0008000800 */
[----:B------:R-:W0:Y:S02]  /*0040*/  LDC R0, c[0x0][0x360] ;  /* 0x0000d800ff007b82 */ /* 0x000e240000000800 */
[----:B0-----:R-:W-:-:S05]  /*0050*/  IMAD R0, R0, UR4, R3 ;  /* 0x0000000400007c24 */ /* 0x001fca000f8e0203 */
[----:B-1----:R-:W-:-:S13]  /*0060*/  ISETP.GE.AND P0, PT, R0, UR5, PT ;  /* 0x0000000500007c0c */ /* 0x002fda000bf06270 */
[----:B------:R-:W-:Y:S05]  /*0070*/  @P0 EXIT ;  /* 0x000000000000094d */ /* 0x000fea0003800000 */
[----:B------:R-:W0:Y:S01]  /*0080*/  LDCU UR8, c[0x0][0x394] ;  /* 0x00007280ff0877ac */ /* 0x000e220008000800 */
[----:B------:R-:W-:Y:S01]  /*0090*/  HFMA2 R15, -RZ, RZ, 0, 0 ;  /* 0x00000000ff0f7431 */ /* 0x000fe200000001ff */
[----:B------:R-:W1:Y:S01]  /*00a0*/  LDCU.64 UR16, c[0x0][0x358] ;  /* 0x00006b00ff1077ac */ /* 0x000e620008000a00 */
[----:B0-----:R-:W-:-:S09]  /*00b0*/  UISETP.GE.AND UP0, UPT, UR8, 0x1, UPT ;  /* 0x000000010800788c */ /* 0x001fd2000bf06270 */
[----:B-1----:R-:W-:Y:S05]  /*00c0*/  BRA.U !UP0, `(.L_x_79) ;  /* 0x0000000908647547 */ /* 0x002fea000b800000 */
[----:B------:R-:W-:Y:S02]  /*00d0*/  UISETP.GE.U32.AND UP1, UPT, UR8, 0x10, UPT ;  /* 0x000000100800788c */ /* 0x000fe4000bf26070 */
[----:B------:R-:W-:Y:S01]  /*00e0*/  IMAD R7, R0, UR8, RZ ;  /* 0x0000000800077c24 */ /* 0x000fe2000f8e02ff */
[----:B------:R-:W-:Y:S01]  /*00f0*/  ULOP3.LUT UR9, UR8, 0xf, URZ, 0xc0, !UPT ;  /* 0x0000000f08097892 */ /* 0x000fe2000f8ec0ff */
[----:B------:R-:W-:Y:S02]  /*0100*/  MOV R15, RZ ;  /* 0x000000ff000f7202 */ /* 0x000fe40000000f00 */
[----:B------:R-:W-:Y:S01]  /*0110*/  MOV R8, RZ ;  /* 0x000000ff00087202 */ /* 0x000fe20000000f00 */
[----:B------:R-:W-:Y:S02]  /*0120*/  UISETP.NE.AND UP0, UPT, UR9, URZ, UPT ;  /* 0x000000ff0900728c */ /* 0x000fe4000bf05270 */
[----:B------:R-:W-:Y:S09]  /*0130*/  BRA.U !UP1, `(.L_x_80) ;  /* 0x0000000509147547 */ /* 0x000ff2000b800000 */
[----:B------:R-:W0:Y:S01]  /*0140*/  LDCU.128 UR12, c[0x0][0x380] ;  /* 0x00007000ff0c77ac */ /* 0x000e220008000c00 */
[----:B------:R-:W-:Y:S02]  /*0150*/  MOV R15, RZ ;  /* 0x000000ff000f7202 */ /* 0x000fe40000000f00 */
[----:B------:R-:W-:Y:S01]  /*0160*/  MOV R6, R7 ;  /* 0x0000000700067202 */ /* 0x000fe20000000f00 */
[----:B------:R-:W-:-:S04]  /*0170*/  ULOP3.LUT UR10, UR8, 0x7ffffff0, URZ, 0xc0, !UPT ;  /* 0x7ffffff0080a7892 */ /* 0x000fc8000f8ec0ff */
[----:B------:R-:W-:Y:S02]  /*0180*/  UIADD3 UR11, UPT, UPT, -UR10, URZ, URZ ;  /* 0x000000ff0a0b7290 */ /* 0x000fe4000fffe1ff */
[----:B------:R-:W-:Y:S01]  /*0190*/  MOV R8, UR10 ;  /* 0x0000000a00087c02 */ /* 0x000fe20008000f00 */
[----:B0-----:R-:W-:Y:S02]  /*01a0*/  UIADD3 UR4, UP2, UPT, UR14, 0x20, URZ ;  /* 0x000000200e047890 */ /* 0x001fe4000ff5e0ff */
[----:B------:R-:W-:Y:S02]  /*01b0*/  UIADD3 UR6, UP1, UPT, UR12, 0x20, URZ ;  /* 0x000000200c067890 */ /* 0x000fe4000ff3e0ff */
[----:B------:R-:W-:Y:S02]  /*01c0*/  UIADD3.X UR5, UPT, UPT, URZ, UR15, URZ, UP2, !UPT ;  /* 0x0000000fff057290 */ /* 0x000fe400097fe4ff */
[----:B------:R-:W-:Y:S01]  /*01d0*/  MOV R2, UR4 ;  /* 0x0000000400027c02 */ /* 0x000fe20008000f00 */
[----:B------:R-:W-:-:S03]  /*01e0*/  UIADD3.X UR7, UPT, UPT, URZ, UR13, URZ, UP1, !UPT ;  /* 0x0000000dff077290 */ /* 0x000fc60008ffe4ff */
[----:B------:R-:W-:-:S09]  /*01f0*/  MOV R3, UR5 ;  /* 0x0000000500037c02 */ /* 0x000fd20008000f00 */
.L_x_81:
[----:B------:R-:W-:Y:S01]  /*0200*/  MOV R4, UR6 ;  /* 0x0000000600047c02 */ /* 0x000fe20008000f00 */
[----:B------:R-:W2:Y:S01]  /*0210*/  LDG.E R17, desc[UR16][R2.64+-0x20] ;  /* 0xffffe01002117981 */ /* 0x000ea2000c1e1900 */
[----:B------:R-:W-:-:S03]  /*0220*/  MOV R5, UR7 ;  /* 0x0000000700057c02 */ /* 0x000fc60008000f00 */
[----:B------:R-:W3:Y:S01]  /*0230*/  LDG.E R25, desc[UR16][R2.64+-0x1c] ;  /* 0xffffe41002197981 */ /* 0x000ee2000c1e1900 */
[----:B------:R-:W-:-:S03]  /*0240*/  IMAD.WIDE R4, R6, 0x4, R4 ;  /* 0x0000000406047825 */ /* 0x000fc600078e0204 */
[----:B------:R-:W4:Y:S04]  /*0250*/  LDG.E R19, desc[UR16][R2.64+-0x18] ;  /* 0xffffe81002137981 */ /* 0x000f28000c1e1900 */
[----:B------:R-:W2:Y:S04]  /*0260*/  LDG.E R16, desc[UR16][R4.64+-0x20] ;  /* 0xffffe01004107981 */ /* 0x000ea8000c1e1900 */
[----:B------:R-:W3:Y:S04]  /*0270*/  LDG.E R18, desc[UR16][R4.64+-0x1c] ;  /* 0xffffe41004127981 */ /* 0x000ee8000c1e1900 */
        /* <DEDUP_REMOVED lines=17> */
[----:B------:R-:W3:Y:S04]  /*0390*/  LDG.E R18, desc[UR16][R4.64+0x4] ;  /* 0x0000041004127981 */ /* 0x000ee8000c1e1900 */
[----:B------:R-:W4:Y:S01]  /*03a0*/  LDG.E R20, desc[UR16][R2.64+0x8] ;  /* 0x0000081002147981 */ /* 0x000f22000c1e1900 */
[----:B-----5:R-:W-:-:S03]  /*03b0*/  FFMA R25, R21, R22, R26 ;  /* 0x0000001615197223 */ /* 0x020fc6000000001a */
[----:B------:R-:W4:Y:S04]  /*03c0*/  LDG.E R19, desc[UR16][R4.64+0x8] ;  /* 0x0000081004137981 */ /* 0x000f28000c1e1900 */
[----:B------:R-:W5:Y:S01]  /*03d0*/  LDG.E R22, desc[UR16][R2.64+0xc] ;  /* 0x00000c1002167981 */ /* 0x000f62000c1e1900 */
[----:B------:R-:W-:-:S03]  /*03e0*/  FFMA R25, R24, R23, R25 ;  /* 0x0000001718197223 */ /* 0x000fc60000000019 */
        /* <DEDUP_REMOVED lines=8> */
[----:B------:R-:W5:Y:S04]  /*0470*/  LDG.E R12, desc[UR16][R4.64+0x18] ;  /* 0x00001810040c7981 */ /* 0x000f68000c1e1900 */
[----:B------:R-:W5:Y:S04]  /*0480*/  LDG.E R25, desc[UR16][R4.64+0x1c] ;  /* 0x00001c1004197981 */ /* 0x000f68000c1e1900 */
[----:B------:R0:W5:Y:S01]  /*0490*/  LDG.E R26, desc[UR16][R2.64+0x1c] ;  /* 0x00001c10021a7981 */ /* 0x000162000c1e1900 */
[----:B------:R-:W-:Y:S01]  /*04a0*/  FFMA R13, R14, R13, R27 ;  /* 0x0000000d0e0d7223 */ /* 0x000fe2000000001b */
[----:B------:R-:W-:-:S04]  /*04b0*/  UIADD3 UR11, UPT, UPT, UR11, 0x10, URZ ;  /* 0x000000100b0b7890 */ /* 0x000fc8000fffe0ff */
[----:B------:R-:W-:Y:S01]  /*04c0*/  UISETP.NE.AND UP1, UPT, UR11, URZ, UPT ;  /* 0x000000ff0b00728c */ /* 0x000fe2000bf25270 */
[----:B0-----:R-:W-:Y:S02]  /*04d0*/  IADD3 R2, P0, PT, R2, 0x40, RZ ;  /* 0x0000004002027810 */ /* 0x001fe40007f1e0ff */
[----:B------:R-:W-:Y:S02]  /*04e0*/  IADD3 R6, PT, PT, R6, 0x10, RZ ;  /* 0x0000001006067810 */ /* 0x000fe40007ffe0ff */
[----:B------:R-:W-:Y:S01]  /*04f0*/  IADD3.X R3, PT, PT, RZ, R3, RZ, P0, !PT ;  /* 0x00000003ff037210 */ /* 0x000fe200007fe4ff */
        /* <DEDUP_REMOVED lines=9> */
.L_x_80:
[----:B------:R-:W-:Y:S05]  /*0590*/  BRA.U !UP0, `(.L_x_79) ;  /* 0x0000000508307547 */ /* 0x000fea000b800000 */
[----:B------:R-:W-:Y:S02]  /*05a0*/  UISETP.GE.U32.AND UP0, UPT, UR9, 0x8, UPT ;  /* 0x000000080900788c */ /* 0x000fe4000bf06070 */
[----:B------:R-:W-:-:S04]  /*05b0*/  ULOP3.LUT UR5, UR8, 0x7, URZ, 0xc0, !UPT ;  /* 0x0000000708057892 */ /* 0x000fc8000f8ec0ff */
[----:B------:R-:W-:-:S03]  /*05c0*/  UISETP.NE.AND UP1, UPT, UR5, URZ, UPT ;  /* 0x000000ff0500728c */ /* 0x000fc6000bf25270 */
[----:B------:R-:W-:Y:S08]  /*05d0*/  BRA.U !UP0, `(.L_x_82) ;  /* 0x0000000108787547 */ /* 0x000ff0000b800000 */
[----:B------:R-:W0:Y:S01]  /*05e0*/  LDC.64 R2, c[0x0][0x380] ;  /* 0x0000e000ff027b82 */ /* 0x000e220000000a00 */
[----:B------:R-:W-:-:S07]  /*05f0*/  IADD3 R9, PT, PT, R7, R8, RZ ;  /* 0x0000000807097210 */ /* 0x000fce0007ffe0ff */
[----:B------:R-:W1:Y:S01]  /*0600*/  LDC.64 R4, c[0x0][0x388] ;  /* 0x0000e200ff047b82 */ /* 0x000e620000000a00 */
[----:B0-----:R-:W-:-:S05]  /*0610*/  IMAD.WIDE R2, R9, 0x4, R2 ;  /* 0x0000000409027825 */ /* 0x001fca00078e0202 */
[----:B------:R-:W2:Y:S01]  /*0620*/  LDG.E R10, desc[UR16][R2.64] ;  /* 0x00000010020a7981 */ /* 0x000ea2000c1e1900 */
[----:B-1----:R-:W-:-:S03]  /*0630*/  IMAD.WIDE.U32 R4, R8, 0x4, R4 ;  /* 0x0000000408047825 */ /* 0x002fc600078e0004 */
[----:B------:R-:W3:Y:S04]  /*0640*/  LDG.E R13, desc[UR16][R2.64+0x4] ;  /* 0x00000410020d7981 */ /* 0x000ee8000c1e1900 */
[----:B------:R-:W2:Y:S04]  /*0650*/  LDG.E R11, desc[UR16][R4.64] ;  /* 0x00000010040b7981 */ /* 0x000ea8000c1e1900 */
        /* <DEDUP_REMOVED lines=13> */
[----:B------:R-:W-:Y:S01]  /*0730*/  IADD3 R8, PT, PT, R8, 0x8, RZ ;  /* 0x0000000808087810 */ /* 0x000fe20007ffe0ff */
        /* <DEDUP_REMOVED lines=8> */
.L_x_82:
        /* <DEDUP_REMOVED lines=17> */
[----:B------:R-:W5:Y:S01]  /*08d0*/  LDG.E R14, desc[UR16][R4.64+0xc] ;  /* 0x00000c10040e7981 */ /* 0x000f62000c1e1900 */
[----:B------:R-:W-:Y:S01]  /*08e0*/  IADD3 R8, PT, PT, R8, 0x4, RZ ;  /* 0x0000000408087810 */ /* 0x000fe20007ffe0ff */
[----:B--2---:R-:W-:-:S04]  /*08f0*/  FFMA R6, R6, R9, R15 ;  /* 0x0000000906067223 */ /* 0x004fc8000000000f */
[----:B---3--:R-:W-:-:S04]  /*0900*/  FFMA R6, R11, R10, R6 ;  /* 0x0000000a0b067223 */ /* 0x008fc80000000006 */
[----:B----4-:R-:W-:-:S04]  /*0910*/  FFMA R6, R13, R12, R6 ;  /* 0x0000000c0d067223 */ /* 0x010fc80000000006 */
[----:B-----5:R-:W-:-:S07]  /*0920*/  FFMA R15, R17, R14, R6 ;  /* 0x0000000e110f7223 */ /* 0x020fce0000000006 */
.L_x_83:
[----:B------:R-:W-:Y:S05]  /*0930*/  BRA.U !UP1, `(.L_x_79) ;  /* 0x0000000109487547 */ /* 0x000fea000b800000 */
[----:B------:R-:W0:Y:S01]  /*0940*/  LDC.64 R2, c[0x0][0x388] ;  /* 0x0000e200ff027b82 */ /* 0x000e220000000a00 */
[----:B------:R-:W-:Y:S01]  /*0950*/  IADD3 R7, PT, PT, R7, R8, RZ ;  /* 0x0000000807077210 */ /* 0x000fe20007ffe0ff */
[----:B------:R-:W-:-:S06]  /*0960*/  UIADD3 UR4, UPT, UPT, -UR4, URZ, URZ ;  /* 0x000000ff04047290 */ /* 0x000fcc000fffe1ff */
[----:B------:R-:W1:Y:S01]  /*0970*/  LDC.64 R10, c[0x0][0x380] ;  /* 0x0000e000ff0a7b82 */ /* 0x000e620000000a00 */
[----:B0-----:R-:W-:-:S03]  /*0980*/  IMAD.WIDE.U32 R2, R8, 0x4, R2 ;  /* 0x0000000408027825 */ /* 0x001fc600078e0002 */
[----:B------:R-:W-:Y:S02]  /*0990*/  MOV R6, R2 ;  /* 0x0000000200067202 */ /* 0x000fe40000000f00 */
[----:B------:R-:W-:-:S07]  /*09a0*/  MOV R5, R3 ;  /* 0x0000000300057202 */ /* 0x000fce0000000f00 */
.L_x_84:
[----:B-1----:R-:W-:Y:S01]  /*09b0*/  IMAD.WIDE R2, R7, 0x4, R10 ;  /* 0x0000000407027825 */ /* 0x002fe200078e020a */
[----:B------:R-:W-:-:S05]  /*09c0*/  MOV R4, R6 ;  /* 0x0000000600047202 */ /* 0x000fca0000000f00 */
[----:B------:R-:W2:Y:S04]  /*09d0*/  LDG.E R2, desc[UR16][R2.64] ;  /* 0x0000001002027981 */ /* 0x000ea8000c1e1900 */
[----:B------:R0:W2:Y:S01]  /*09e0*/  LDG.E R4, desc[UR16][R4.64] ;  /* 0x0000001004047981 */ /* 0x0000a2000c1e1900 */
[----:B------:R-:W-:Y:S01]  /*09f0*/  UIADD3 UR4, UPT, UPT, UR4, 0x1, URZ ;  /* 0x0000000104047890 */ /* 0x000fe2000fffe0ff */
[----:B------:R-:W-:Y:S02]  /*0a00*/  IADD3 R6, P0, PT, R6, 0x4, RZ ;  /* 0x0000000406067810 */ /* 0x000fe40007f1e0ff */
[----:B------:R-:W-:Y:S01]  /*0a10*/  IADD3 R7, PT, PT, R7, 0x1, RZ ;  /* 0x0000000107077810 */ /* 0x000fe20007ffe0ff */
[----:B------:R-:W-:Y:S01]  /*0a20*/  UISETP.NE.AND UP0, UPT, UR4, URZ, UPT ;  /* 0x000000ff0400728c */ /* 0x000fe2000bf05270 */
[----:B0-----:R-:W-:Y:S01]  /*0a30*/  IADD3.X R5, PT, PT, RZ, R5, RZ, P0, !PT ;  /* 0x00000005ff057210 */ /* 0x001fe200007fe4ff */
[----:B--2---:R-:W-:-:S07]  /*0a40*/  FFMA R15, R2, R4, R15 ;  /* 0x00000004020f7223 */ /* 0x004fce000000000f */
[----:B------:R-:W-:Y:S05]  /*0a50*/  BRA.U UP0, `(.L_x_84) ;  /* 0xfffffffd00d47547 */ /* 0x000fea000b83ffff */
.L_x_79:
[----:B------:R-:W0:Y:S02]  /*0a60*/  LDC.64 R2, c[0x0][0x398] ;  /* 0x0000e600ff027b82 */ /* 0x000e240000000a00 */
[----:B0-----:R-:W-:-:S05]  /*0a70*/  IMAD.WIDE R2, R0, 0x4, R2 ;  /* 0x0000000400027825 */ /* 0x001fca00078e0202 */
[----:B------:R-:W-:Y:S01]  /*0a80*/  STG.E desc[UR16][R2.64], R15 ;  /* 0x0000000f02007986 */ /* 0x000fe2000c101910 */
[----:B------:R-:W-:Y:S05]  /*0a90*/  EXIT ;  /* 0x000000000000794d */ /* 0x000fea0003800000 */
.L_x_85:
        /* <DEDUP_REMOVED lines=14> */
.L_x_104:


//--------------------- .nv.shared.reserved.0     --------------------------
	.section	.nv.shared.reserved.0,"aw",@nobits
	.weak		__nv_reservedSMEM_offset_0_alias
	.size		__nv_reservedSMEM_offset_0_alias, 0, 64
	.other		__nv_reservedSMEM_offset_0_alias,@"STO_CUDA_RESERVED_SHARED STV_DEFAULT"
__nv_reservedSMEM_offset_0_alias:
	.zero		0
	.zero		64


//--------------------- .nv.constant0._Z21update_correct_labels8c_matrixPiS0_ --------------------------
	.section	.nv.constant0._Z21update_correct_labels8c_matrixPiS0_,"a",@progbits
	.sectionflags	@""
	.align	4
.nv.constant0._Z21update_correct_labels8c_matrixPiS0_:
	.zero		952


//--------------------- .nv.constant0._Z20weight_update_kernel8c_matrixS_S_f --------------------------
	.section	.nv.constant0._Z20weight_update_kernel8c_matrixS_S_f,"a",@progbits
	.sectionflags	@""
	.align	4
.nv.constant0._Z20weight_update_kernel8c_matrixS_S_f:
	.zero		1020


//--------------------- .nv.constant0._Z17mean_square_errorPfS_m --------------------------
	.section	.nv.constant0._Z17mean_square_errorPfS_m,"a",@progbits
	.sectionflags	@""
	.align	4
.nv.constant0._Z17mean_square_errorPfS_m:
	.zero		920


//--------------------- .nv.constant0._Z13cross_entropyPfS_m --------------------------
	.section	.nv.constant0._Z13cross_entropyPfS_m,"a",@progbits
	.sectionflags	@""
	.align	4
.nv.constant0._Z13cross_entropyPfS_m:
	.zero		920


//--------------------- .nv.constant0._Z20sigmoid_square_error8c_matrixS_Pi --------------------------
	.section	.nv.constant0._Z20sigmoid_square_error8c_matrixS_Pi,"a",@progbits
	.sectionflags	@""
	.align	4
.nv.constant0._Z20sigmoid_square_error8c_matrixS_Pi:
	.zero		984


//--------------------- .nv.constant0._Z21softmax_crossen_error8c_matrixS_Pi --------------------------
	.section	.nv.constant0._Z21softmax_crossen_error8c_matrixS_Pi,"a",@progbits
	.sectionflags	@""
	.align	4
.nv.constant0._Z21softmax_crossen_error8c_matrixS_Pi:
	.zero		984


//--------------------- .nv.constant0._Z14softmax_kernel8c_matrixS_ --------------------------
	.section	.nv.constant0._Z14softmax_kernel8c_matrixS_,"a",@progbits
	.sectionflags	@""
	.align	4
.nv.constant0._Z14softmax_kernel8c_matrixS_:
	.zero		976


//--------------------- .nv.constant0._Z15relu_derivative8c_matrixS_ --------------------------
	.section	.nv.constant0._Z15relu_derivative8c_matrixS_,"a",@progbits
	.sectionflags	@""
	.align	4
.nv.constant0._Z15relu_derivative8c_matrixS_:
	.zero		976


//--------------------- .nv.constant0._Z14elementwisemul8c_matrixS_S_ --------------------------
	.section	.nv.constant0._Z14elementwisemul8c_matrixS_S_,"a",@progbits
	.sectionflags	@""
	.align	4
.nv.constant0._Z14elementwisemul8c_matrixS_S_:
	.zero		1016


//--------------------- .nv.constant0._Z18sigmoid_derivativePfS_m --------------------------
	.section	.nv.constant0._Z18sigmoid_derivativePfS_m,"a",@progbits
	.sectionflags	@""
	.align	4
.nv.constant0._Z18sigmoid_derivativePfS_m:
	.zero		920


//--------------------- .nv.constant0._Z14sigmoid_kernelPfS_m --------------------------
	.section	.nv.constant0._Z14sigmoid_kernelPfS_m,"a",@progbits
	.sectionflags	@""
	.align	4
.nv.constant0._Z14sigmoid_kernelPfS_m:
	.zero		920


//--------------------- .nv.constant0._Z11relu_kernel8c_matrixS_ --------------------------
	.section	.nv.constant0._Z11relu_kernel8c_matrixS_,"a",@progbits
	.sectionflags	@""
	.align	4
.nv.constant0._Z11relu_kernel8c_matrixS_:
	.zero		976


//--------------------- .nv.constant0._Z10matmulmatT8c_matrixS_S_ --------------------------
	.section	.nv.constant0._Z10matmulmatT8c_matrixS_S_,"a",@progbits
	.sectionflags	@""
	.align	4
.nv.constant0._Z10matmulmatT8c_matrixS_S_:
	.zero		1016


//--------------------- .nv.constant0._Z9matmulmat8c_matrixS_S_ --------------------------
	.section	.nv.constant0._Z9matmulmat8c_matrixS_S_,"a",@progbits
	.sectionflags	@""
	.align	4
.nv.constant0._Z9matmulmat8c_matrixS_S_:
	.zero		1016


//--------------------- .nv.constant0._Z9matmulvecPfS_iiS_ --------------------------
	.section	.nv.constant0._Z9matmulvecPfS_iiS_,"a",@progbits
	.sectionflags	@""
	.align	4
.nv.constant0._Z9matmulvecPfS_iiS_:
	.zero		928


//--------------------- SYMBOLS --------------------------

	.type		.nv.reservedSmem.offset0,@object
	.size		.nv.reservedSmem.offset0,0x4
